	.target	sm_90a

	.elftype	@"ET_EXEC"


//--------------------- .note.nv.tkinfo           --------------------------
	.section	.note.nv.tkinfo,"",@"SHT_NOTE"
	.sectionflags	@"SHF_NOTE_NV_TKINFO"
	.tkinfo
        /*0018*/ 	.word	0x00000002
        /*0030*/ 	.string	""
        /*0030*/ 	.string	"ptxas"
        /*0030*/ 	.string	"Cuda compilation tools, release 13.0, V13.0.88"
        /*0030*/ 	.string	"Build cuda_13.0.r13.0/compiler.36424714_0"
        /*0030*/ 	.string	"-arch sm_90a -m 64 "



//--------------------- .note.nv.cuinfo           --------------------------
	.section	.note.nv.cuinfo,"",@"SHT_NOTE"
	.sectionflags	@"SHF_NOTE_NV_CUINFO"
        /*0018*/ 	.short	0x0002
        /*001a*/ 	.short	0x005a
        /*001c*/ 	.short	0x0082
	.zero		2


//--------------------- .nv.info                  --------------------------
	.section	.nv.info,"",@"SHT_CUDA_INFO"
	.align	4


	//----- nvinfo : EIATTR_REGCOUNT
	.align		4
        /*0000*/ 	.byte	0x04, 0x2f
        /*0002*/ 	.short	(.L_12 - .L_11)
	.align		4
.L_11:
        /*0004*/ 	.word	index@(_ZN7cutlass13device_kernelINS_4gemm6kernel13GemmUniversalIN4cute5tupleIJiiiiEEENS1_10collective13CollectiveMmaINS1_37MainloopSm90TmaGmmaWarpSpecializedFP8ILi4ENS5_IJNS4_1CILi1EEESB_SB_EEENS1_35KernelTmaWarpSpecializedCooperativeEEENS5_IJNSA_ILi256EEENSA_ILi128EEENSA_ILi64EEEEEENS_12float_e5m2_tENS5_IJlSB_lEEESJ_SK_NS4_8TiledMMAINS4_8MMA_AtomIJNS4_4SM904GMMA31MMA_64x128x32_F32E5M2E5M2_SS_TNILNSO_7ScaleInE1ELSQ_1EEEEEENS4_6LayoutINS5_IJNSA_ILi2EEESB_SB_EEENS5_IJSB_NSA_ILi0EEESW_EEEEENS5_IJNS4_10UnderscoreESZ_SZ_EEEEENS4_13SM90_TMA_LOADENS4_14ComposedLayoutINS4_7SwizzleILi2ELi4ELi3EEENS4_18smem_ptr_flag_bitsILi8EEENST_INS5_IJNSA_ILi8EEESH_EEENS5_IJSH_SB_EEEEEEEvNS4_8identityES12_S1C_vS1D_EENS_8epilogue10collective6detail29Sm90TmaWarpSpecializedAdapterINS1G_15DefaultEpilogueISJ_SK_SK_NS1F_6thread17LinearCombinationISJ_Li1EffLNS1K_9ScaleType4KindE0ELNS_15FloatRoundStyleE2ESJ_EENS1_15EpilogueDefaultEEEEEvvEEEEvNT_6ParamsE)
        /*0008*/ 	.word	0x000000a8


	//----- nvinfo : EIATTR_FRAME_SIZE
	.align		4
.L_12:
        /*000c*/ 	.byte	0x04, 0x11
        /*000e*/ 	.short	(.L_14 - .L_13)
	.align		4
.L_13:
        /*0010*/ 	.word	index@(_ZN7cutlass13device_kernelINS_4gemm6kernel13GemmUniversalIN4cute5tupleIJiiiiEEENS1_10collective13CollectiveMmaINS1_37MainloopSm90TmaGmmaWarpSpecializedFP8ILi4ENS5_IJNS4_1CILi1EEESB_SB_EEENS1_35KernelTmaWarpSpecializedCooperativeEEENS5_IJNSA_ILi256EEENSA_ILi128EEENSA_ILi64EEEEEENS_12float_e5m2_tENS5_IJlSB_lEEESJ_SK_NS4_8TiledMMAINS4_8MMA_AtomIJNS4_4SM904GMMA31MMA_64x128x32_F32E5M2E5M2_SS_TNILNSO_7ScaleInE1ELSQ_1EEEEEENS4_6LayoutINS5_IJNSA_ILi2EEESB_SB_EEENS5_IJSB_NSA_ILi0EEESW_EEEEENS5_IJNS4_10UnderscoreESZ_SZ_EEEEENS4_13SM90_TMA_LOADENS4_14ComposedLayoutINS4_7SwizzleILi2ELi4ELi3EEENS4_18smem_ptr_flag_bitsILi8EEENST_INS5_IJNSA_ILi8EEESH_EEENS5_IJSH_SB_EEEEEEEvNS4_8identityES12_S1C_vS1D_EENS_8epilogue10collective6detail29Sm90TmaWarpSpecializedAdapterINS1G_15DefaultEpilogueISJ_SK_SK_NS1F_6thread17LinearCombinationISJ_Li1EffLNS1K_9ScaleType4KindE0ELNS_15FloatRoundStyleE2ESJ_EENS1_15EpilogueDefaultEEEEEvvEEEEvNT_6ParamsE)
        /*0014*/ 	.word	0x00000100


	//----- nvinfo : EIATTR_MIN_STACK_SIZE
	.align		4
.L_14:
        /*0018*/ 	.byte	0x04, 0x12
        /*001a*/ 	.short	(.L_16 - .L_15)
	.align		4
.L_15:
        /*001c*/ 	.word	index@(_ZN7cutlass13device_kernelINS_4gemm6kernel13GemmUniversalIN4cute5tupleIJiiiiEEENS1_10collective13CollectiveMmaINS1_37MainloopSm90TmaGmmaWarpSpecializedFP8ILi4ENS5_IJNS4_1CILi1EEESB_SB_EEENS1_35KernelTmaWarpSpecializedCooperativeEEENS5_IJNSA_ILi256EEENSA_ILi128EEENSA_ILi64EEEEEENS_12float_e5m2_tENS5_IJlSB_lEEESJ_SK_NS4_8TiledMMAINS4_8MMA_AtomIJNS4_4SM904GMMA31MMA_64x128x32_F32E5M2E5M2_SS_TNILNSO_7ScaleInE1ELSQ_1EEEEEENS4_6LayoutINS5_IJNSA_ILi2EEESB_SB_EEENS5_IJSB_NSA_ILi0EEESW_EEEEENS5_IJNS4_10UnderscoreESZ_SZ_EEEEENS4_13SM90_TMA_LOADENS4_14ComposedLayoutINS4_7SwizzleILi2ELi4ELi3EEENS4_18smem_ptr_flag_bitsILi8EEENST_INS5_IJNSA_ILi8EEESH_EEENS5_IJSH_SB_EEEEEEEvNS4_8identityES12_S1C_vS1D_EENS_8epilogue10collective6detail29Sm90TmaWarpSpecializedAdapterINS1G_15DefaultEpilogueISJ_SK_SK_NS1F_6thread17LinearCombinationISJ_Li1EffLNS1K_9ScaleType4KindE0ELNS_15FloatRoundStyleE2ESJ_EENS1_15EpilogueDefaultEEEEEvvEEEEvNT_6ParamsE)
        /*0020*/ 	.word	0x00000100
.L_16:


//--------------------- .nv.compat                --------------------------
	.section	.nv.compat,"",@"SHT_CUDA_COMPAT_INFO"
	.align	4
        /*0000*/ 	.byte	0x02, 0x09, 0x01, 0x00, 0x02, 0x02, 0x04, 0x00, 0x02, 0x05, 0x05, 0x00, 0x03, 0x07, 0x01, 0x01
        /*0010*/ 	.byte	0x02, 0x03, 0x01, 0x00, 0x02, 0x06, 0x01, 0x00, 0x04, 0x0b, 0x08, 0x00, 0x00, 0x00, 0x00, 0x00
        /*0020*/ 	.byte	0x00, 0x00, 0x00, 0x00


//--------------------- .nv.info._ZN7cutlass13device_kernelINS_4gemm6kernel13GemmUniversalIN4cute5tupleIJiiiiEEENS1_10collective13CollectiveMmaINS1_37MainloopSm90TmaGmmaWarpSpecializedFP8ILi4ENS5_IJNS4_1CILi1EEESB_SB_EEENS1_35KernelTmaWarpSpecializedCooperativeEEENS5_IJNSA_ILi256EEENSA_ILi128EEENSA_ILi64EEEEEENS_12float_e5m2_tENS5_IJlSB_lEEESJ_SK_NS4_8TiledMMAINS4_8MMA_AtomIJNS4_4SM904GMMA31MMA_64x128x32_F32E5M2E5M2_SS_TNILNSO_7ScaleInE1ELSQ_1EEEEEENS4_6LayoutINS5_IJNSA_ILi2EEESB_SB_EEENS5_IJSB_NSA_ILi0EEESW_EEEEENS5_IJNS4_10UnderscoreESZ_SZ_EEEEENS4_13SM90_TMA_LOADENS4_14ComposedLayoutINS4_7SwizzleILi2ELi4ELi3EEENS4_18smem_ptr_flag_bitsILi8EEENST_INS5_IJNSA_ILi8EEESH_EEENS5_IJSH_SB_EEEEEEEvNS4_8identityES12_S1C_vS1D_EENS_8epilogue10collective6detail29Sm90TmaWarpSpecializedAdapterINS1G_15DefaultEpilogueISJ_SK_SK_NS1F_6thread17LinearCombinationISJ_Li1EffLNS1K_9ScaleType4KindE0ELNS_15FloatRoundStyleE2ESJ_EENS1_15EpilogueDefaultEEEEEvvEEEEvNT_6ParamsE --------------------------
	.section	.nv.info._ZN7cutlass13device_kernelINS_4gemm6kernel13GemmUniversalIN4cute5tupleIJiiiiEEENS1_10collective13CollectiveMmaINS1_37MainloopSm90TmaGmmaWarpSpecializedFP8ILi4ENS5_IJNS4_1CILi1EEESB_SB_EEENS1_35KernelTmaWarpSpecializedCooperativeEEENS5_IJNSA_ILi256EEENSA_ILi128EEENSA_ILi64EEEEEENS_12float_e5m2_tENS5_IJlSB_lEEESJ_SK_NS4_8TiledMMAINS4_8MMA_AtomIJNS4_4SM904GMMA31MMA_64x128x32_F32E5M2E5M2_SS_TNILNSO_7ScaleInE1ELSQ_1EEEEEENS4_6LayoutINS5_IJNSA_ILi2EEESB_SB_EEENS5_IJSB_NSA_ILi0EEESW_EEEEENS5_IJNS4_10UnderscoreESZ_SZ_EEEEENS4_13SM90_TMA_LOADENS4_14ComposedLayoutINS4_7SwizzleILi2ELi4ELi3EEENS4_18smem_ptr_flag_bitsILi8EEENST_INS5_IJNSA_ILi8EEESH_EEENS5_IJSH_SB_EEEEEEEvNS4_8identityES12_S1C_vS1D_EENS_8epilogue10collective6detail29Sm90TmaWarpSpecializedAdapterINS1G_15DefaultEpilogueISJ_SK_SK_NS1F_6thread17LinearCombinationISJ_Li1EffLNS1K_9ScaleType4KindE0ELNS_15FloatRoundStyleE2ESJ_EENS1_15EpilogueDefaultEEEEEvvEEEEvNT_6ParamsE,"",@"SHT_CUDA_INFO"
	.sectionflags	@""
	.align	4


	//----- nvinfo : EIATTR_CUDA_API_VERSION
	.align		4
        /*0000*/ 	.byte	0x04, 0x37
        /*0002*/ 	.short	(.L_18 - .L_17)
.L_17:
        /*0004*/ 	.word	0x00000082


	//----- nvinfo : EIATTR_KPARAM_INFO
	.align		4
.L_18:
        /*0008*/ 	.byte	0x04, 0x17
        /*000a*/ 	.short	(.L_20 - .L_19)
.L_19:
        /*000c*/ 	.word	0x00000000
        /*0010*/ 	.short	0x0000
        /*0012*/ 	.short	0x0070
        /*0014*/ 	.byte	0x00, 0xf0, 0x01, 0x10


	//----- nvinfo : EIATTR_SPARSE_MMA_MASK
	.align		4
.L_20:
        /*0018*/ 	.byte	0x03, 0x50
        /*001a*/ 	.short	0x0000


	//----- nvinfo : EIATTR_MAXREG_COUNT
	.align		4
        /*001c*/ 	.byte	0x03, 0x1b
        /*001e*/ 	.short	0x00a8


	//----- nvinfo : EIATTR_NUM_BARRIERS
	.align		4
        /*0020*/ 	.byte	0x02, 0x4c
        /*0022*/ 	.byte	0x01
	.zero		1


	//----- nvinfo : EIATTR_ANNOTATIONS
	.align		4
        /*0024*/ 	.byte	0x04, 0x55
        /*0026*/ 	.short	(.L_22 - .L_21)


	//   ....[0]....
.L_21:
        /*0028*/ 	.word	0x00000001
        /*002c*/ 	.byte	0x90, 0x05, 0x00, 0x00, 0x01, 0x00, 0x00, 0x00, 0xb0, 0x05, 0x00, 0x00, 0x01, 0x00, 0x00, 0x00
        /* <DEDUP_REMOVED lines=193> */
        /*0c4c*/ 	.byte	0x90, 0x02, 0x01, 0x00


	//----- nvinfo : EIATTR_MERCURY_ISA_VERSION
	.align		4
.L_22:
        /*0c50*/ 	.byte	0x03, 0x5f
        /*0c52*/ 	.short	0x0101


	//----- nvinfo : EIATTR_INT_WARP_WIDE_INSTR_OFFSETS
	.align		4
        /*0c54*/ 	.byte	0x04, 0x31
        /*0c56*/ 	.short	(.L_24 - .L_23)


	//   ....[0]....
.L_23:
        /*0c58*/ 	.word	0x00000460


	//   ....[1]....
        /*0c5c*/ 	.word	0x00000470


	//   ....[2]....
        /*0c60*/ 	.word	0x000005a0


	//----- nvinfo : EIATTR_COOP_GROUP_MASK_REGIDS
	.align		4
.L_24:
        /*0c64*/ 	.byte	0x04, 0x29
        /*0c66*/ 	.short	(.L_26 - .L_25)


	//   ....[0]....
.L_25:
        /*0c68*/ 	.word	0xffffffff


	//   ....[1]....
        /*0c6c*/ 	.word	0xffffffff


	//   ....[2]....
        /*0c70*/ 	.word	0xffffffff


	//   ....[3]....
        /*0c74*/ 	.word	0xffffffff


	//   ....[4]....
        /*0c78*/ 	.word	0xffffffff


	//----- nvinfo : EIATTR_COOP_GROUP_INSTR_OFFSETS
	.align		4
.L_26:
        /*0c7c*/ 	.byte	0x04, 0x28
        /*0c7e*/ 	.short	(.L_28 - .L_27)


	//   ....[0]....
.L_27:
        /*0c80*/ 	.word	0x00000070


	//   ....[1]....
        /*0c84*/ 	.word	0x00000080


	//   ....[2]....
        /*0c88*/ 	.word	0x000001a0


	//   ....[3]....
        /*0c8c*/ 	.word	0x000003b0


	//   ....[4]....
        /*0c90*/ 	.word	0x000012f0


	//----- nvinfo : EIATTR_REG_RECONFIG
	.align		4
.L_28:
        /*0c94*/ 	.byte	0x01, 0x54
	.zero		2


	//----- nvinfo : EIATTR_MBARRIER_INSTR_OFFSETS
	.align		4
        /*0c98*/ 	.byte	0x04, 0x39
        /*0c9a*/ 	.short	(.L_30 - .L_29)


	//   ....[0]....
.L_29:
        /*0c9c*/ 	.word	0x00000320
        /*0ca0*/ 	.word	0x000000ff
        /*0ca4*/ 	.word	0x00000000
        /*0ca8*/ 	.short	0x0100
        /*0caa*/ 	.byte	0x09
	.zero		1


	//   ....[1]....
        /*0cac*/ 	.word	0x00000330
        /*0cb0*/ 	.word	0x000000ff
        /*0cb4*/ 	.word	0x00000020
        /*0cb8*/ 	.short	0x0100
        /*0cba*/ 	.byte	0x09
	.zero		1


	//   ....[2]....
        /*0cbc*/ 	.word	0x00000340
        /*0cc0*/ 	.word	0x000000ff
        /*0cc4*/ 	.word	0x00000008
        /*0cc8*/ 	.short	0x0100
        /*0cca*/ 	.byte	0x09
	.zero		1


	//   ....[3]....
        /*0ccc*/ 	.word	0x00000350
        /*0cd0*/ 	.word	0x000000ff
        /*0cd4*/ 	.word	0x00000028
        /*0cd8*/ 	.short	0x0100
        /*0cda*/ 	.byte	0x09
	.zero		1


	//   ....[4]....
        /*0cdc*/ 	.word	0x00000360
        /*0ce0*/ 	.word	0x000000ff
        /*0ce4*/ 	.word	0x00000010
        /*0ce8*/ 	.short	0x0100
        /*0cea*/ 	.byte	0x09
	.zero		1


	//   ....[5]....
        /*0cec*/ 	.word	0x00000370
        /*0cf0*/ 	.word	0x000000ff
        /*0cf4*/ 	.word	0x00000030
        /*0cf8*/ 	.short	0x0100
        /*0cfa*/ 	.byte	0x09
	.zero		1


	//   ....[6]....
        /*0cfc*/ 	.word	0x00000380
        /*0d00*/ 	.word	0x000000ff
        /*0d04*/ 	.word	0x00000018
        /*0d08*/ 	.short	0x0100
        /*0d0a*/ 	.byte	0x09
	.zero		1


	//   ....[7]....
        /*0d0c*/ 	.word	0x00000390
        /*0d10*/ 	.word	0x000000ff
        /*0d14*/ 	.word	0x00000038
        /*0d18*/ 	.short	0x0100
        /*0d1a*/ 	.byte	0x09
	.zero		1


	//   ....[8]....
        /*0d1c*/ 	.word	0x000005d0
        /*0d20*/ 	.word	0x000000ff
        /*0d24*/ 	.word	0x00000050
        /*0d28*/ 	.short	0x0100
        /*0d2a*/ 	.byte	0x06
	.zero		1


	//   ....[9]....
        /*0d2c*/ 	.word	0x000005e0
        /*0d30*/ 	.word	0x000000ff
        /*0d34*/ 	.word	0x00000058
        /*0d38*/ 	.short	0x0100
        /*0d3a*/ 	.byte	0x06
	.zero		1


	//   ....[10]....
        /*0d3c*/ 	.word	0x00001b00
        /*0d40*/ 	.word	0x000000ff
        /*0d44*/ 	.word	0x00000000
        /*0d48*/ 	.short	0x010a
        /*0d4a*/ 	.byte	0x06
	.zero		1


	//   ....[11]....
        /*0d4c*/ 	.word	0x00001b40
        /*0d50*/ 	.word	0x000000ff
        /*0d54*/ 	.word	0x00000000
        /*0d58*/ 	.short	0x010a
        /*0d5a*/ 	.byte	0x06
	.zero		1


	//   ....[12]....
        /*0d5c*/ 	.word	0x00002dd0
        /*0d60*/ 	.word	0x000000ff
        /*0d64*/ 	.word	0x00000000
        /*0d68*/ 	.short	0x010a
        /*0d6a*/ 	.byte	0x10
	.zero		1


	//   ....[13]....
        /*0d6c*/ 	.word	0x00002e10
        /*0d70*/ 	.word	0x000000ff
        /*0d74*/ 	.word	0x00000000
        /*0d78*/ 	.short	0x010a
        /*0d7a*/ 	.byte	0x10
	.zero		1


	//   ....[14]....
        /*0d7c*/ 	.word	0x00003eb0
        /*0d80*/ 	.word	0x000000ff
        /*0d84*/ 	.word	0x00000000
        /*0d88*/ 	.short	0x0101
        /*0d8a*/ 	.byte	0x08
	.zero		1


	//   ....[15]....
        /*0d8c*/ 	.word	0x00005060
        /*0d90*/ 	.word	0x000000ff
        /*0d94*/ 	.word	0x00000000
        /*0d98*/ 	.short	0x0101
        /*0d9a*/ 	.byte	0x06
	.zero		1


	//   ....[16]....
        /*0d9c*/ 	.word	0x0000f4a0
        /*0da0*/ 	.word	0x0000000d
        /*0da4*/ 	.word	0x00000020
        /*0da8*/ 	.short	0x010a
        /*0daa*/ 	.byte	0x3f
	.zero		1


	//   ....[17]....
        /*0dac*/ 	.word	0x0000f8b0
        /*0db0*/ 	.word	0x00000003
        /*0db4*/ 	.word	0x00000058
        /*0db8*/ 	.short	0x0101
        /*0dba*/ 	.byte	0x3f
	.zero		1


	//   ....[18]....
        /*0dbc*/ 	.word	0x0000ffe0
        /*0dc0*/ 	.word	0x00000007
        /*0dc4*/ 	.word	0x00000000
        /*0dc8*/ 	.short	0x010a
        /*0dca*/ 	.byte	0x3f
	.zero		1


	//   ....[19]....
        /*0dcc*/ 	.word	0x00010060
        /*0dd0*/ 	.word	0x00000009
        /*0dd4*/ 	.word	0x00000000
        /*0dd8*/ 	.short	0x010a
        /*0dda*/ 	.byte	0x3f
	.zero		1


	//   ....[20]....
        /*0ddc*/ 	.word	0x000100f0
        /*0de0*/ 	.word	0x00000006
        /*0de4*/ 	.word	0x00000000
        /*0de8*/ 	.short	0x010a
        /*0dea*/ 	.byte	0x3f
	.zero		1


	//   ....[21]....
        /*0dec*/ 	.word	0x00010180
        /*0df0*/ 	.word	0x00000003
        /*0df4*/ 	.word	0x00000000
        /*0df8*/ 	.short	0x010a
        /*0dfa*/ 	.byte	0x3f
	.zero		1


	//   ....[22]....
        /*0dfc*/ 	.word	0x000101f0
        /*0e00*/ 	.word	0x00000003
        /*0e04*/ 	.word	0x00000000
        /*0e08*/ 	.short	0x010a
        /*0e0a*/ 	.byte	0x3f
	.zero		1


	//   ....[23]....
        /*0e0c*/ 	.word	0x00010260
        /*0e10*/ 	.word	0x00000000
        /*0e14*/ 	.word	0x00000000
        /*0e18*/ 	.short	0x010a
        /*0e1a*/ 	.byte	0x3f
	.zero		1


	//   ....[24]....
        /*0e1c*/ 	.word	0x00010340
        /*0e20*/ 	.word	0x0000000d
        /*0e24*/ 	.word	0x00000020
        /*0e28*/ 	.short	0x010a
        /*0e2a*/ 	.byte	0x3f
	.zero		1


	//   ....[25]....
        /*0e2c*/ 	.word	0x00010420
        /*0e30*/ 	.word	0x00000007
        /*0e34*/ 	.word	0x00000000
        /*0e38*/ 	.short	0x010a
        /*0e3a*/ 	.byte	0x3f
	.zero		1


	//   ....[26]....
        /*0e3c*/ 	.word	0x00010470
        /*0e40*/ 	.word	0x00000009
        /*0e44*/ 	.word	0x00000000
        /*0e48*/ 	.short	0x010a
        /*0e4a*/ 	.byte	0x3f
	.zero		1


	//   ....[27]....
        /*0e4c*/ 	.word	0x000104c0
        /*0e50*/ 	.word	0x00000006
        /*0e54*/ 	.word	0x00000000
        /*0e58*/ 	.short	0x010a
        /*0e5a*/ 	.byte	0x3f
	.zero		1


	//----- nvinfo : EIATTR_NUM_MBARRIERS
	.align		4
.L_30:
        /*0e5c*/ 	.byte	0x03, 0x38
        /*0e5e*/ 	.short	0x000a


	//----- nvinfo : EIATTR_EXIT_INSTR_OFFSETS
	.align		4
        /*0e60*/ 	.byte	0x04, 0x1c
        /*0e62*/ 	.short	(.L_32 - .L_31)


	//   ....[0]....
.L_31:
        /*0e64*/ 	.word	0x00000640


	//   ....[1]....
        /*0e68*/ 	.word	0x00000f90


	//   ....[2]....
        /*0e6c*/ 	.word	0x0000eae0


	//   ....[3]....
        /*0e70*/ 	.word	0x0000f130


	//   ....[4]....
        /*0e74*/ 	.word	0x000101d0


	//----- nvinfo : EIATTR_MAX_THREADS
	.align		4
.L_32:
        /*0e78*/ 	.byte	0x04, 0x05
        /*0e7a*/ 	.short	(.L_34 - .L_33)
.L_33:
        /*0e7c*/ 	.word	0x00000180
        /*0e80*/ 	.word	0x00000001
        /*0e84*/ 	.word	0x00000001


	//----- nvinfo : EIATTR_CRS_STACK_SIZE
	.align		4
.L_34:
        /*0e88*/ 	.byte	0x04, 0x1e
        /*0e8a*/ 	.short	(.L_36 - .L_35)
.L_35:
        /*0e8c*/ 	.word	0x00000000


	//----- nvinfo : EIATTR_CBANK_PARAM_SIZE
	.align		4
.L_36:
        /*0e90*/ 	.byte	0x03, 0x19
        /*0e92*/ 	.short	0x0470


	//----- nvinfo : EIATTR_PARAM_CBANK
	.align		4
        /*0e94*/ 	.byte	0x04, 0x0a
        /*0e96*/ 	.short	(.L_38 - .L_37)
	.align		4
.L_37:
        /*0e98*/ 	.word	index@(.nv.constant0._ZN7cutlass13device_kernelINS_4gemm6kernel13GemmUniversalIN4cute5tupleIJiiiiEEENS1_10collective13CollectiveMmaINS1_37MainloopSm90TmaGmmaWarpSpecializedFP8ILi4ENS5_IJNS4_1CILi1EEESB_SB_EEENS1_35KernelTmaWarpSpecializedCooperativeEEENS5_IJNSA_ILi256EEENSA_ILi128EEENSA_ILi64EEEEEENS_12float_e5m2_tENS5_IJlSB_lEEESJ_SK_NS4_8TiledMMAINS4_8MMA_AtomIJNS4_4SM904GMMA31MMA_64x128x32_F32E5M2E5M2_SS_TNILNSO_7ScaleInE1ELSQ_1EEEEEENS4_6LayoutINS5_IJNSA_ILi2EEESB_SB_EEENS5_IJSB_NSA_ILi0EEESW_EEEEENS5_IJNS4_10UnderscoreESZ_SZ_EEEEENS4_13SM90_TMA_LOADENS4_14ComposedLayoutINS4_7SwizzleILi2ELi4ELi3EEENS4_18smem_ptr_flag_bitsILi8EEENST_INS5_IJNSA_ILi8EEESH_EEENS5_IJSH_SB_EEEEEEEvNS4_8identityES12_S1C_vS1D_EENS_8epilogue10collective6detail29Sm90TmaWarpSpecializedAdapterINS1G_15DefaultEpilogueISJ_SK_SK_NS1F_6thread17LinearCombinationISJ_Li1EffLNS1K_9ScaleType4KindE0ELNS_15FloatRoundStyleE2ESJ_EENS1_15EpilogueDefaultEEEEEvvEEEEvNT_6ParamsE)
        /*0e9c*/ 	.short	0x0210
        /*0e9e*/ 	.short	0x0470


	//----- nvinfo : EIATTR_SW_WAR
	.align		4
.L_38:
        /*0ea0*/ 	.byte	0x04, 0x36
        /*0ea2*/ 	.short	(.L_40 - .L_39)
.L_39:
        /*0ea4*/ 	.word	0x00000008
.L_40:


//--------------------- .nv.callgraph             --------------------------
	.section	.nv.callgraph,"",@"SHT_CUDA_CALLGRAPH"
	.align	4
	.sectionentsize	8
	.align		4
        /*0000*/ 	.word	0x00000000
	.align		4
        /*0004*/ 	.word	0xffffffff
	.align		4
        /*0008*/ 	.word	0x00000000
	.align		4
        /*000c*/ 	.word	0xfffffffe
	.align		4
        /*0010*/ 	.word	0x00000000
	.align		4
        /*0014*/ 	.word	0xfffffffd
	.align		4
        /*0018*/ 	.word	0x00000000
	.align		4
        /*001c*/ 	.word	0xfffffffc


//--------------------- .nv.constant4             --------------------------
	.section	.nv.constant4,"a",@progbits
	.align	8
	.align		8
.nv.constant4:
        /*0000*/ 	.dword	_ZN40_INTERNAL_563691d6_4_k_cu_fb61153b_257924cuda3std3__45__cpo5beginE
	.align		8
        /*0008*/ 	.dword	_ZN40_INTERNAL_563691d6_4_k_cu_fb61153b_257924cuda3std3__45__cpo3endE
	.align		8
        /*0010*/ 	.dword	_ZN40_INTERNAL_563691d6_4_k_cu_fb61153b_257924cuda3std3__45__cpo6cbeginE
	.align		8
        /*0018*/ 	.dword	_ZN40_INTERNAL_563691d6_4_k_cu_fb61153b_257924cuda3std3__45__cpo4cendE
	.align		8
        /*0020*/ 	.dword	_ZN40_INTERNAL_563691d6_4_k_cu_fb61153b_257924cuda3std3__442_GLOBAL__N__563691d6_4_k_cu_fb61153b_257926ignoreE
	.align		8
        /*0028*/ 	.dword	_ZN40_INTERNAL_563691d6_4_k_cu_fb61153b_257924cuda3std3__419piecewise_constructE
	.align		8
        /*0030*/ 	.dword	_ZN40_INTERNAL_563691d6_4_k_cu_fb61153b_257924cuda3std3__48in_placeE
	.align		8
        /*0038*/ 	.dword	_ZN40_INTERNAL_563691d6_4_k_cu_fb61153b_257924cuda3std6ranges3__45__cpo4swapE
	.align		8
        /*0040*/ 	.dword	_ZN40_INTERNAL_563691d6_4_k_cu_fb61153b_257924cuda3std6ranges3__45__cpo9iter_moveE
	.align		8
        /*0048*/ 	.dword	_ZN40_INTERNAL_563691d6_4_k_cu_fb61153b_257924cute7productE
	.align		8
        /*0050*/ 	.dword	_ZN40_INTERNAL_563691d6_4_k_cu_fb61153b_257924cute1_E


//--------------------- .text._ZN7cutlass13device_kernelINS_4gemm6kernel13GemmUniversalIN4cute5tupleIJiiiiEEENS1_10collective13CollectiveMmaINS1_37MainloopSm90TmaGmmaWarpSpecializedFP8ILi4ENS5_IJNS4_1CILi1EEESB_SB_EEENS1_35KernelTmaWarpSpecializedCooperativeEEENS5_IJNSA_ILi256EEENSA_ILi128EEENSA_ILi64EEEEEENS_12float_e5m2_tENS5_IJlSB_lEEESJ_SK_NS4_8TiledMMAINS4_8MMA_AtomIJNS4_4SM904GMMA31MMA_64x128x32_F32E5M2E5M2_SS_TNILNSO_7ScaleInE1ELSQ_1EEEEEENS4_6LayoutINS5_IJNSA_ILi2EEESB_SB_EEENS5_IJSB_NSA_ILi0EEESW_EEEEENS5_IJNS4_10UnderscoreESZ_SZ_EEEEENS4_13SM90_TMA_LOADENS4_14ComposedLayoutINS4_7SwizzleILi2ELi4ELi3EEENS4_18smem_ptr_flag_bitsILi8EEENST_INS5_IJNSA_ILi8EEESH_EEENS5_IJSH_SB_EEEEEEEvNS4_8identityES12_S1C_vS1D_EENS_8epilogue10collective6detail29Sm90TmaWarpSpecializedAdapterINS1G_15DefaultEpilogueISJ_SK_SK_NS1F_6thread17LinearCombinationISJ_Li1EffLNS1K_9ScaleType4KindE0ELNS_15FloatRoundStyleE2ESJ_EENS1_15EpilogueDefaultEEEEEvvEEEEvNT_6ParamsE --------------------------
	.section	.text._ZN7cutlass13device_kernelINS_4gemm6kernel13GemmUniversalIN4cute5tupleIJiiiiEEENS1_10collective13CollectiveMmaINS1_37MainloopSm90TmaGmmaWarpSpecializedFP8ILi4ENS5_IJNS4_1CILi1EEESB_SB_EEENS1_35KernelTmaWarpSpecializedCooperativeEEENS5_IJNSA_ILi256EEENSA_ILi128EEENSA_ILi64EEEEEENS_12float_e5m2_tENS5_IJlSB_lEEESJ_SK_NS4_8TiledMMAINS4_8MMA_AtomIJNS4_4SM904GMMA31MMA_64x128x32_F32E5M2E5M2_SS_TNILNSO_7ScaleInE1ELSQ_1EEEEEENS4_6LayoutINS5_IJNSA_ILi2EEESB_SB_EEENS5_IJSB_NSA_ILi0EEESW_EEEEENS5_IJNS4_10UnderscoreESZ_SZ_EEEEENS4_13SM90_TMA_LOADENS4_14ComposedLayoutINS4_7SwizzleILi2ELi4ELi3EEENS4_18smem_ptr_flag_bitsILi8EEENST_INS5_IJNSA_ILi8EEESH_EEENS5_IJSH_SB_EEEEEEEvNS4_8identityES12_S1C_vS1D_EENS_8epilogue10collective6detail29Sm90TmaWarpSpecializedAdapterINS1G_15DefaultEpilogueISJ_SK_SK_NS1F_6thread17LinearCombinationISJ_Li1EffLNS1K_9ScaleType4KindE0ELNS_15FloatRoundStyleE2ESJ_EENS1_15EpilogueDefaultEEEEEvvEEEEvNT_6ParamsE,"ax",@progbits
	.align	128
.text._ZN7cutlass13device_kernelINS_4gemm6kernel13GemmUniversalIN4cute5tupleIJiiiiEEENS1_10collective13CollectiveMmaINS1_37MainloopSm90TmaGmmaWarpSpecializedFP8ILi4ENS5_IJNS4_1CILi1EEESB_SB_EEENS1_35KernelTmaWarpSpecializedCooperativeEEENS5_IJNSA_ILi256EEENSA_ILi128EEENSA_ILi64EEEEEENS_12float_e5m2_tENS5_IJlSB_lEEESJ_SK_NS4_8TiledMMAINS4_8MMA_AtomIJNS4_4SM904GMMA31MMA_64x128x32_F32E5M2E5M2_SS_TNILNSO_7ScaleInE1ELSQ_1EEEEEENS4_6LayoutINS5_IJNSA_ILi2EEESB_SB_EEENS5_IJSB_NSA_ILi0EEESW_EEEEENS5_IJNS4_10UnderscoreESZ_SZ_EEEEENS4_13SM90_TMA_LOADENS4_14ComposedLayoutINS4_7SwizzleILi2ELi4ELi3EEENS4_18smem_ptr_flag_bitsILi8EEENST_INS5_IJNSA_ILi8EEESH_EEENS5_IJSH_SB_EEEEEEEvNS4_8identityES12_S1C_vS1D_EENS_8epilogue10collective6detail29Sm90TmaWarpSpecializedAdapterINS1G_15DefaultEpilogueISJ_SK_SK_NS1F_6thread17LinearCombinationISJ_Li1EffLNS1K_9ScaleType4KindE0ELNS_15FloatRoundStyleE2ESJ_EENS1_15EpilogueDefaultEEEEEvvEEEEvNT_6ParamsE:
        .type           _ZN7cutlass13device_kernelINS_4gemm6kernel13GemmUniversalIN4cute5tupleIJiiiiEEENS1_10collective13CollectiveMmaINS1_37MainloopSm90TmaGmmaWarpSpecializedFP8ILi4ENS5_IJNS4_1CILi1EEESB_SB_EEENS1_35KernelTmaWarpSpecializedCooperativeEEENS5_IJNSA_ILi256EEENSA_ILi128EEENSA_ILi64EEEEEENS_12float_e5m2_tENS5_IJlSB_lEEESJ_SK_NS4_8TiledMMAINS4_8MMA_AtomIJNS4_4SM904GMMA31MMA_64x128x32_F32E5M2E5M2_SS_TNILNSO_7ScaleInE1ELSQ_1EEEEEENS4_6LayoutINS5_IJNSA_ILi2EEESB_SB_EEENS5_IJSB_NSA_ILi0EEESW_EEEEENS5_IJNS4_10UnderscoreESZ_SZ_EEEEENS4_13SM90_TMA_LOADENS4_14ComposedLayoutINS4_7SwizzleILi2ELi4ELi3EEENS4_18smem_ptr_flag_bitsILi8EEENST_INS5_IJNSA_ILi8EEESH_EEENS5_IJSH_SB_EEEEEEEvNS4_8identityES12_S1C_vS1D_EENS_8epilogue10collective6detail29Sm90TmaWarpSpecializedAdapterINS1G_15DefaultEpilogueISJ_SK_SK_NS1F_6thread17LinearCombinationISJ_Li1EffLNS1K_9ScaleType4KindE0ELNS_15FloatRoundStyleE2ESJ_EENS1_15EpilogueDefaultEEEEEvvEEEEvNT_6ParamsE,@function
        .size           _ZN7cutlass13device_kernelINS_4gemm6kernel13GemmUniversalIN4cute5tupleIJiiiiEEENS1_10collective13CollectiveMmaINS1_37MainloopSm90TmaGmmaWarpSpecializedFP8ILi4ENS5_IJNS4_1CILi1EEESB_SB_EEENS1_35KernelTmaWarpSpecializedCooperativeEEENS5_IJNSA_ILi256EEENSA_ILi128EEENSA_ILi64EEEEEENS_12float_e5m2_tENS5_IJlSB_lEEESJ_SK_NS4_8TiledMMAINS4_8MMA_AtomIJNS4_4SM904GMMA31MMA_64x128x32_F32E5M2E5M2_SS_TNILNSO_7ScaleInE1ELSQ_1EEEEEENS4_6LayoutINS5_IJNSA_ILi2EEESB_SB_EEENS5_IJSB_NSA_ILi0EEESW_EEEEENS5_IJNS4_10UnderscoreESZ_SZ_EEEEENS4_13SM90_TMA_LOADENS4_14ComposedLayoutINS4_7SwizzleILi2ELi4ELi3EEENS4_18smem_ptr_flag_bitsILi8EEENST_INS5_IJNSA_ILi8EEESH_EEENS5_IJSH_SB_EEEEEEEvNS4_8identityES12_S1C_vS1D_EENS_8epilogue10collective6detail29Sm90TmaWarpSpecializedAdapterINS1G_15DefaultEpilogueISJ_SK_SK_NS1F_6thread17LinearCombinationISJ_Li1EffLNS1K_9ScaleType4KindE0ELNS_15FloatRoundStyleE2ESJ_EENS1_15EpilogueDefaultEEEEEvvEEEEvNT_6ParamsE,(.L_x_329 - _ZN7cutlass13device_kernelINS_4gemm6kernel13GemmUniversalIN4cute5tupleIJiiiiEEENS1_10collective13CollectiveMmaINS1_37MainloopSm90TmaGmmaWarpSpecializedFP8ILi4ENS5_IJNS4_1CILi1EEESB_SB_EEENS1_35KernelTmaWarpSpecializedCooperativeEEENS5_IJNSA_ILi256EEENSA_ILi128EEENSA_ILi64EEEEEENS_12float_e5m2_tENS5_IJlSB_lEEESJ_SK_NS4_8TiledMMAINS4_8MMA_AtomIJNS4_4SM904GMMA31MMA_64x128x32_F32E5M2E5M2_SS_TNILNSO_7ScaleInE1ELSQ_1EEEEEENS4_6LayoutINS5_IJNSA_ILi2EEESB_SB_EEENS5_IJSB_NSA_ILi0EEESW_EEEEENS5_IJNS4_10UnderscoreESZ_SZ_EEEEENS4_13SM90_TMA_LOADENS4_14ComposedLayoutINS4_7SwizzleILi2ELi4ELi3EEENS4_18smem_ptr_flag_bitsILi8EEENST_INS5_IJNSA_ILi8EEESH_EEENS5_IJSH_SB_EEEEEEEvNS4_8identityES12_S1C_vS1D_EENS_8epilogue10collective6detail29Sm90TmaWarpSpecializedAdapterINS1G_15DefaultEpilogueISJ_SK_SK_NS1F_6thread17LinearCombinationISJ_Li1EffLNS1K_9ScaleType4KindE0ELNS_15FloatRoundStyleE2ESJ_EENS1_15EpilogueDefaultEEEEEvvEEEEvNT_6ParamsE)
        .other          _ZN7cutlass13device_kernelINS_4gemm6kernel13GemmUniversalIN4cute5tupleIJiiiiEEENS1_10collective13CollectiveMmaINS1_37MainloopSm90TmaGmmaWarpSpecializedFP8ILi4ENS5_IJNS4_1CILi1EEESB_SB_EEENS1_35KernelTmaWarpSpecializedCooperativeEEENS5_IJNSA_ILi256EEENSA_ILi128EEENSA_ILi64EEEEEENS_12float_e5m2_tENS5_IJlSB_lEEESJ_SK_NS4_8TiledMMAINS4_8MMA_AtomIJNS4_4SM904GMMA31MMA_64x128x32_F32E5M2E5M2_SS_TNILNSO_7ScaleInE1ELSQ_1EEEEEENS4_6LayoutINS5_IJNSA_ILi2EEESB_SB_EEENS5_IJSB_NSA_ILi0EEESW_EEEEENS5_IJNS4_10UnderscoreESZ_SZ_EEEEENS4_13SM90_TMA_LOADENS4_14ComposedLayoutINS4_7SwizzleILi2ELi4ELi3EEENS4_18smem_ptr_flag_bitsILi8EEENST_INS5_IJNSA_ILi8EEESH_EEENS5_IJSH_SB_EEEEEEEvNS4_8identityES12_S1C_vS1D_EENS_8epilogue10collective6detail29Sm90TmaWarpSpecializedAdapterINS1G_15DefaultEpilogueISJ_SK_SK_NS1F_6thread17LinearCombinationISJ_Li1EffLNS1K_9ScaleType4KindE0ELNS_15FloatRoundStyleE2ESJ_EENS1_15EpilogueDefaultEEEEEvvEEEEvNT_6ParamsE,@"STO_CUDA_ENTRY STV_DEFAULT"
_ZN7cutlass13device_kernelINS_4gemm6kernel13GemmUniversalIN4cute5tupleIJiiiiEEENS1_10collective13CollectiveMmaINS1_37MainloopSm90TmaGmmaWarpSpecializedFP8ILi4ENS5_IJNS4_1CILi1EEESB_SB_EEENS1_35KernelTmaWarpSpecializedCooperativeEEENS5_IJNSA_ILi256EEENSA_ILi128EEENSA_ILi64EEEEEENS_12float_e5m2_tENS5_IJlSB_lEEESJ_SK_NS4_8TiledMMAINS4_8MMA_AtomIJNS4_4SM904GMMA31MMA_64x128x32_F32E5M2E5M2_SS_TNILNSO_7ScaleInE1ELSQ_1EEEEEENS4_6LayoutINS5_IJNSA_ILi2EEESB_SB_EEENS5_IJSB_NSA_ILi0EEESW_EEEEENS5_IJNS4_10UnderscoreESZ_SZ_EEEEENS4_13SM90_TMA_LOADENS4_14ComposedLayoutINS4_7SwizzleILi2ELi4ELi3EEENS4_18smem_ptr_flag_bitsILi8EEENST_INS5_IJNSA_ILi8EEESH_EEENS5_IJSH_SB_EEEEEEEvNS4_8identityES12_S1C_vS1D_EENS_8epilogue10collective6detail29Sm90TmaWarpSpecializedAdapterINS1G_15DefaultEpilogueISJ_SK_SK_NS1F_6thread17LinearCombinationISJ_Li1EffLNS1K_9ScaleType4KindE0ELNS_15FloatRoundStyleE2ESJ_EENS1_15EpilogueDefaultEEEEEvvEEEEvNT_6ParamsE:
[----:B------:R-:W0:Y:S02]  /*0000*/  LDC R1, c[0x0][0x28] ;  /* 0x00000a00ff017b82 */ /* 0x000e240000000800 */
[----:B0-----:R-:W-:Y:S01]  /*0010*/  VIADD R1, R1, 0xffffff00 ;  /* 0xffffff0001017836 */ /* 0x001fe20000000000 */
[----:B------:R-:W0:Y:S01]  /*0020*/  S2R R2, SR_TID.X ;  /* 0x0000000000027919 */ /* 0x000e220000002100 */
[----:B------:R-:W-:Y:S01]  /*0030*/  ELECT P0, URZ, PT ;  /* 0x00000000003f782f */ /* 0x000fe20003800000 */
[----:B------:R-:W-:Y:S01]  /*0040*/  BSSY B0, `(.L_x_0) ;  /* 0x0000015000007945 */ /* 0x000fe20003800000 */
[--C-:B0-----:R-:W-:Y:S02]  /*0050*/  SHF.R.U32.HI R0, RZ, 0x5, R2.reuse ;  /* 0x00000005ff007819 */ /* 0x101fe40000011602 */
[----:B------:R-:W-:-:S03]  /*0060*/  SHF.R.U32.HI R2, RZ, 0x7, R2 ;  /* 0x00000007ff027819 */ /* 0x000fc60000011602 */
[----:B------:R-:W0:Y:S04]  /*0070*/  SHFL.IDX PT, R3, R0, RZ, 0x1f ;  /* 0x00001fff00037589 */ /* 0x000e2800000e0000 */
[----:B------:R-:W1:Y:S01]  /*0080*/  SHFL.IDX PT, R2, R2, RZ, 0x1f ;  /* 0x00001fff02027589 */ /* 0x000e6200000e0000 */
[----:B0-----:R-:W-:Y:S02]  /*0090*/  R2UR UR4, R3 ;  /* 0x00000000030472ca */ /* 0x001fe400000e0000 */
[----:B-1----:R-:W-:-:S11]  /*00a0*/  R2UR UR6, R2 ;  /* 0x00000000020672ca */ /* 0x002fd600000e0000 */
[----:B------:R-:W-:Y:S02]  /*00b0*/  USHF.R.S32.HI UR5, URZ, 0x1f, UR4 ;  /* 0x0000001f3f057899 */ /* 0x000fe40008011404 */
[----:B------:R-:W-:Y:S02]  /*00c0*/  ISETP.NE.OR P0, PT, RZ, UR4, !P0 ;  /* 0x00000004ff007c0c */ /* 0x000fe4000c705670 */
[----:B------:R-:W-:-:S04]  /*00d0*/  ULEA.HI UR5, UR5, UR4, URZ, 0x2 ;  /* 0x0000000405057291 */ /* 0x000fc8000f8f103f */
[----:B------:R-:W-:-:S04]  /*00e0*/  ULOP3.LUT UR5, UR5, 0xfffffffc, URZ, 0xc0, !UPT ;  /* 0xfffffffc05057892 */ /* 0x000fc8000f8ec03f */
[----:B------:R-:W-:-:S03]  /*00f0*/  UIADD3 UR8, UR4, -UR5, URZ ;  /* 0x8000000504087290 */ /* 0x000fc6000fffe03f */
[----:B------:R-:W-:Y:S09]  /*0100*/  @P0 BRA `(.L_x_1) ;  /* 0x0000000000200947 */ /* 0x000ff20003800000 */
[----:B------:R-:W-:Y:S02]  /*0110*/  ULDC.64 UR4, c[0x0][0x198] ;  /* 0x0000660000047ab9 */ /* 0x000fe40000000a00 */
[----:B------:R-:W-:Y:S02]  /*0120*/  UIADD3 UR10, UP0, UR4, 0xf0, URZ ;  /* 0x000000f0040a7890 */ /* 0x000fe4000ff1e03f */
[----:B------:R-:W-:Y:S02]  /*0130*/  UIADD3 UR4, UP1, UR4, 0x1f0, URZ ;  /* 0x000001f004047890 */ /* 0x000fe4000ff3e03f */
[----:B------:R-:W-:Y:S02]  /*0140*/  UIADD3.X UR11, URZ, UR5, URZ, UP0, !UPT ;  /* 0x000000053f0b7290 */ /* 0x000fe400087fe43f */
[----:B------:R-:W-:-:S07]  /*0150*/  UIADD3.X UR5, URZ, UR5, URZ, UP1, !UPT ;  /* 0x000000053f057290 */ /* 0x000fce0008ffe43f */
[----:B------:R0:W-:Y:S02]  /*0160*/  UTMACCTL.PF [UR10] ;  /* 0x000000000a0079b9 */ /* 0x0001e40008040000 */
[----:B------:R0:W-:Y:S02]  /*0170*/  UTMACCTL.PF [UR4] ;  /* 0x00000000040079b9 */ /* 0x0001e40008040000 */
[----:B0-----:R-:W-:Y:S01]  /*0180*/  NOP ;  /* 0x0000000000007918 */ /* 0x001fe20000000000 */
.L_x_1:
[----:B------:R-:W-:Y:S05]  /*0190*/  BSYNC B0 ;  /* 0x0000000000007941 */ /* 0x000fea0003800000 */
.L_x_0:
[----:B------:R-:W0:Y:S01]  /*01a0*/  SHFL.IDX PT, R2, R0, RZ, 0x1f ;  /* 0x00001fff00027589 */ /* 0x000e2200000e0000 */
[----:B------:R-:W-:Y:S01]  /*01b0*/  UISETP.NE.AND UP0, UPT, UR8, 0x3, UPT ;  /* 0x000000030800788c */ /* 0x000fe2000bf05270 */
[----:B------:R-:W-:Y:S01]  /*01c0*/  ISETP.NE.AND P1, PT, RZ, UR6, PT ;  /* 0x00000006ff007c0c */ /* 0x000fe2000bf25270 */
[----:B------:R-:W-:Y:S02]  /*01d0*/  UIADD3 UR10, UR6, -0x1, URZ ;  /* 0xffffffff060a7890 */ /* 0x000fe4000fffe03f */
[----:B------:R-:W-:Y:S02]  /*01e0*/  UISETP.EQ.OR UP0, UPT, UR8, URZ, !UP0 ;  /* 0x0000003f0800728c */ /* 0x000fe4000c702670 */
[----:B------:R-:W-:Y:S02]  /*01f0*/  UISETP.GE.U32.AND UP1, UPT, UR10, 0x2, UPT ;  /* 0x000000020a00788c */ /* 0x000fe4000bf26070 */
[----:B------:R-:W-:-:S04]  /*0200*/  UISETP.EQ.AND UP0, UPT, UR6, URZ, UP0 ;  /* 0x0000003f0600728c */ /* 0x000fc80008702270 */
[----:B------:R-:W-:-:S04]  /*0210*/  USEL UR13, URZ, 0x1, !UP0 ;  /* 0x000000013f0d7887 */ /* 0x000fc8000c000000 */
[----:B------:R-:W-:Y:S01]  /*0220*/  USEL UR13, UR13, 0x2, UP1 ;  /* 0x000000020d0d7887 */ /* 0x000fe20008800000 */
[----:B0-----:R-:W-:-:S13]  /*0230*/  ISETP.NE.AND P0, PT, R2, RZ, PT ;  /* 0x000000ff0200720c */ /* 0x001fda0003f05270 */
[----:B------:R-:W-:Y:S05]  /*0240*/  @P0 BRA `(.L_x_2) ;  /* 0x0000000000580947 */ /* 0x000fea0003800000 */
[----:B------:R-:W0:Y:S01]  /*0250*/  S2UR UR9, SR_CgaCtaId ;  /* 0x00000000000979c3 */ /* 0x000e220000008800 */
[----:B------:R-:W-:Y:S01]  /*0260*/  UMOV UR4, 0x400 ;  /* 0x0000040000047882 */ /* 0x000fe20000000000 */
[----:B------:R-:W-:Y:S01]  /*0270*/  UMOV UR5, 0x1 ;  /* 0x0000000100057882 */ /* 0x000fe20000000000 */
[----:B------:R-:W-:Y:S01]  /*0280*/  UMOV UR6, 0x100 ;  /* 0x0000010000067882 */ /* 0x000fe20000000000 */
[----:B------:R-:W-:Y:S01]  /*0290*/  ELECT P0, URZ, PT ;  /* 0x00000000003f782f */ /* 0x000fe20003800000 */
[----:B------:R-:W-:-:S04]  /*02a0*/  UIADD3 UR6, -UR6, 0x100000, URZ ;  /* 0x0010000006067890 */ /* 0x000fc8000fffe13f */
[----:B------:R-:W-:Y:S02]  /*02b0*/  USHF.L.U32 UR7, UR6, 0xb, URZ ;  /* 0x0000000b06077899 */ /* 0x000fe4000800063f */
[----:B------:R-:W-:Y:S02]  /*02c0*/  USHF.L.U32 UR6, UR6, 0x1, URZ ;  /* 0x0000000106067899 */ /* 0x000fe4000800063f */
[----:B0-----:R-:W-:Y:S02]  /*02d0*/  ULEA UR9, UR9, UR4, 0x18 ;  /* 0x0000000409097291 */ /* 0x001fe4000f8ec03f */
[----:B------:R-:W-:-:S04]  /*02e0*/  UIADD3 UR4, -UR5, 0x100000, URZ ;  /* 0x0010000005047890 */ /* 0x000fc8000fffe13f */
[----:B------:R-:W-:Y:S02]  /*02f0*/  USHF.L.U32 UR5, UR4, 0xb, URZ ;  /* 0x0000000b04057899 */ /* 0x000fe4000800063f */
[----:B------:R-:W-:Y:S01]  /*0300*/  USHF.L.U32 UR4, UR4, 0x1, URZ ;  /* 0x0000000104047899 */ /* 0x000fe2000800063f */
[----:B------:R-:W0:Y:S11]  /*0310*/  FENCE.VIEW.ASYNC.S ;  /* 0x00000000000073c6 */ /* 0x000e360000000000 */
[----:B0-----:R0:W1:Y:S01]  /*0320*/  SYNCS.EXCH.64 URZ, [UR9], UR4 ;  /* 0x00000004093f75b2 */ /* 0x0010620008000100 */
[----:B------:R0:W2:Y:S01]  /*0330*/  SYNCS.EXCH.64 URZ, [UR9+0x20], UR6 ;  /* 0x00002006093f75b2 */ /* 0x0000a20008000100 */
[----:B------:R0:W3:Y:S01]  /*0340*/  SYNCS.EXCH.64 URZ, [UR9+0x8], UR4 ;  /* 0x00000804093f75b2 */ /* 0x0000e20008000100 */
[----:B------:R0:W4:Y:S01]  /*0350*/  SYNCS.EXCH.64 URZ, [UR9+0x28], UR6 ;  /* 0x00002806093f75b2 */ /* 0x0001220008000100 */
[----:B------:R0:W0:Y:S01]  /*0360*/  SYNCS.EXCH.64 URZ, [UR9+0x10], UR4 ;  /* 0x00001004093f75b2 */ /* 0x0000220008000100 */
[----:B------:R0:W0:Y:S01]  /*0370*/  SYNCS.EXCH.64 URZ, [UR9+0x30], UR6 ;  /* 0x00003006093f75b2 */ /* 0x0000220008000100 */
[----:B------:R0:W0:Y:S01]  /*0380*/  SYNCS.EXCH.64 URZ, [UR9+0x18], UR4 ;  /* 0x00001804093f75b2 */ /* 0x0000220008000100 */
[----:B------:R0:W0:Y:S01]  /*0390*/  SYNCS.EXCH.64 URZ, [UR9+0x38], UR6 ;  /* 0x00003806093f75b2 */ /* 0x0000220008000100 */
[----:B------:R-:W-:Y:S01]  /*03a0*/  NOP ;  /* 0x0000000000007918 */ /* 0x000fe20000000000 */
.L_x_2:
[----:B------:R-:W5:Y:S01]  /*03b0*/  SHFL.IDX PT, R0, R0, RZ, 0x1f ;  /* 0x00001fff00007589 */ /* 0x000f6200000e0000 */
[----:B------:R-:W1:Y:S01]  /*03c0*/  LDC R2, c[0x0][0x65c] ;  /* 0x00019700ff027b82 */ /* 0x000e620000000800 */
[----:B------:R-:W-:Y:S01]  /*03d0*/  ELECT P0, URZ, PT ;  /* 0x00000000003f782f */ /* 0x000fe20003800000 */
[----:B------:R-:W-:Y:S01]  /*03e0*/  IMAD.MOV.U32 R3, RZ, RZ, RZ ;  /* 0x000000ffff037224 */ /* 0x000fe200078e00ff */
[----:B0-----:R-:W-:Y:S01]  /*03f0*/  UMOV UR4, 0x20 ;  /* 0x0000002000047882 */ /* 0x001fe20000000000 */
[----:B------:R-:W-:Y:S01]  /*0400*/  NOP ;  /* 0x0000000000007918 */ /* 0x000fe20000000000 */
[----:B------:R-:W-:Y:S01]  /*0410*/  NOP ;  /* 0x0000000000007918 */ /* 0x000fe20000000000 */
[----:B-----5:R-:W-:Y:S02]  /*0420*/  ISETP.NE.OR P0, PT, R0, RZ, !P0 ;  /* 0x000000ff0000720c */ /* 0x020fe40004705670 */
[----:B-1----:R-:W-:Y:S01]  /*0430*/  ISETP.NE.AND P4, PT, R2, 0x1, PT ;  /* 0x000000010200780c */ /* 0x002fe20003f85270 */
[----:B------:R-:W0:Y:S01]  /*0440*/  S2R R0, SR_CTAID.Y ;  /* 0x0000000000007919 */ /* 0x000e220000002600 */
[----:B------:R-:W1:Y:S09]  /*0450*/  S2R R2, SR_CTAID.X ;  /* 0x0000000000027919 */ /* 0x000e720000002500 */
[----:B------:R-:W-:Y:S01]  /*0460*/  VOTEU.ALL UP0, P0 ;  /* 0x00000000003f7886 */ /* 0x000fe20000000000 */
[----:B------:R-:W-:Y:S01]  /*0470*/  VOTEU.ALL UP1, P0 ;  /* 0x00000000003f7886 */ /* 0x000fe20000020000 */
[----:B------:R-:W1:Y:S01]  /*0480*/  @P4 LDC R7, c[0x0][0x10] ;  /* 0x00000400ff074b82 */ /* 0x000e620000000800 */
[----:B------:R-:W-:-:S02]  /*0490*/  @P4 IMAD.MOV.U32 R5, RZ, RZ, RZ ;  /* 0x000000ffff054224 */ /* 0x000fc400078e00ff */
[----:B------:R-:W-:Y:S01]  /*04a0*/  @P4 IMAD.MOV.U32 R11, RZ, RZ, RZ ;  /* 0x000000ffff0b4224 */ /* 0x000fe200078e00ff */
[----:B------:R-:W-:Y:S01]  /*04b0*/  @!UP0 UMOV UR6, 0x400 ;  /* 0x0000040000068882 */ /* 0x000fe20000000000 */
[----:B------:R-:W-:-:S04]  /*04c0*/  @!UP0 UIADD3 UR4, -UR4, 0x100000, URZ ;  /* 0x0010000004048890 */ /* 0x000fc8000fffe13f */
[----:B------:R-:W-:Y:S02]  /*04d0*/  @!UP0 USHF.L.U32 UR5, UR4, 0xb, URZ ;  /* 0x0000000b04058899 */ /* 0x000fe4000800063f */
[----:B------:R-:W-:Y:S01]  /*04e0*/  @!UP0 USHF.L.U32 UR4, UR4, 0x1, URZ ;  /* 0x0000000104048899 */ /* 0x000fe2000800063f */
[----:B------:R-:W5:Y:S08]  /*04f0*/  @!P4 LDC R9, c[0x0][0xc] ;  /* 0x00000300ff09cb82 */ /* 0x000f700000000800 */
[----:B------:R-:W2:Y:S01]  /*0500*/  @!UP0 S2UR UR7, SR_CgaCtaId ;  /* 0x00000000000789c3 */ /* 0x000ea20000008800 */
[----:B0-----:R-:W-:-:S04]  /*0510*/  @P4 IMAD.MOV.U32 R4, RZ, RZ, R0 ;  /* 0x000000ffff044224 */ /* 0x001fc800078e0000 */
[----:B-1----:R-:W-:-:S04]  /*0520*/  @P4 IMAD.WIDE.U32 R6, R2, R7, R4 ;  /* 0x0000000702064225 */ /* 0x002fc800078e0004 */
[----:B------:R-:W-:Y:S02]  /*0530*/  @P4 IMAD.MOV.U32 R16, RZ, RZ, R6 ;  /* 0x000000ffff104224 */ /* 0x000fe400078e0006 */
[----:B------:R-:W-:Y:S02]  /*0540*/  @P4 IMAD.IADD R17, R7, 0x1, R11 ;  /* 0x0000000107114824 */ /* 0x000fe400078e020b */
[----:B-----5:R-:W-:-:S04]  /*0550*/  @!P4 IMAD.WIDE.U32 R4, R9, R0, R2 ;  /* 0x000000000904c225 */ /* 0x020fc800078e0002 */
[----:B------:R-:W-:Y:S02]  /*0560*/  @!P4 IMAD.MOV.U32 R16, RZ, RZ, R4 ;  /* 0x000000ffff10c224 */ /* 0x000fe400078e0004 */
[----:B------:R-:W-:Y:S01]  /*0570*/  @!P4 IMAD.MOV.U32 R17, RZ, RZ, R5 ;  /* 0x000000ffff11c224 */ /* 0x000fe200078e0005 */
[----:B--2---:R-:W-:Y:S02]  /*0580*/  @!UP0 ULEA UR6, UR7, UR6, 0x18 ;  /* 0x0000000607068291 */ /* 0x004fe4000f8ec03f */
[----:B------:R0:W-:Y:S01]  /*0590*/  STL [R1+0x7c], R16 ;  /* 0x00007c1001007387 */ /* 0x0001e20000100800 */
[----:B------:R-:W-:-:S03]  /*05a0*/  VOTEU.ALL UP0, P0 ;  /* 0x00000000003f7886 */ /* 0x000fc60000000000 */
[----:B------:R0:W-:Y:S04]  /*05b0*/  STL [R1+0x78], R17 ;  /* 0x0000781101007387 */ /* 0x0001e80000100800 */
[----:B------:R-:W1:Y:S02]  /*05c0*/  FENCE.VIEW.ASYNC.S ;  /* 0x00000000000073c6 */ /* 0x000e640000000000 */
[----:B-1----:R0:W3:Y:S01]  /*05d0*/  @!UP0 SYNCS.EXCH.64 URZ, [UR6+0x50], UR4 ;  /* 0x00005004063f85b2 */ /* 0x0020e20008000100 */
[----:B------:R0:W3:Y:S01]  /*05e0*/  @!UP1 SYNCS.EXCH.64 URZ, [UR6+0x58], UR4 ;  /* 0x00005804063f95b2 */ /* 0x0000e20008000100 */
[----:B------:R-:W-:Y:S01]  /*05f0*/  NOP ;  /* 0x0000000000007918 */ /* 0x000fe20000000000 */
[----:B---34-:R-:W-:Y:S06]  /*0600*/  BAR.SYNC.DEFER_BLOCKING 0x0 ;  /* 0x0000000000007b1d */ /* 0x018fec0000010000 */
[----:B0-----:R-:W-:Y:S05]  /*0610*/  @!P1 BRA `(.L_x_3) ;  /* 0x000000e400349947 */ /* 0x001fea0003800000 */
[----:B------:R-:W-:-:S06]  /*0620*/  UISETP.GT.U32.AND UP0, UPT, UR10, 0x1, UPT ;  /* 0x000000010a00788c */ /* 0x000fcc000bf04070 */
[----:B------:R-:W-:-:S13]  /*0630*/  PLOP3.LUT P0, PT, PT, PT, UP0, 0x80, 0x0 ;  /* 0x000000000000781c */ /* 0x000fda0003f0f008 */
[----:B------:R-:W-:Y:S05]  /*0640*/  @P0 EXIT ;  /* 0x000000000000094d */ /* 0x000fea0003800000 */
[----:B------:R-:W-:Y:S01]  /*0650*/  IMAD.MOV.U32 R6, RZ, RZ, -0x1 ;  /* 0xffffffffff067424 */ /* 0x000fe200078e00ff */
[----:B------:R-:W-:Y:S01]  /*0660*/  ULDC.64 UR4, c[0x0][0x650] ;  /* 0x0001940000047ab9 */ /* 0x000fe20000000a00 */
[----:B------:R-:W-:Y:S01]  /*0670*/  IMAD.MOV.U32 R5, RZ, RZ, -0x1 ;  /* 0xffffffffff057424 */ /* 0x000fe200078e00ff */
[----:B------:R-:W-:Y:S01]  /*0680*/  ISETP.GE.U32.AND P0, PT, R16, UR4, PT ;  /* 0x0000000410007c0c */ /* 0x000fe2000bf06070 */
[----:B------:R-:W-:Y:S01]  /*0690*/  UMOV UR22, 0xffffffff ;  /* 0xffffffff00167882 */ /* 0x000fe20000000000 */
[----:B------:R0:W-:Y:S01]  /*06a0*/  STL [R1+0x84], R6 ;  /* 0x0000840601007387 */ /* 0x0001e20000100800 */
[----:B------:R-:W-:Y:S02]  /*06b0*/  PRMT R4, RZ, 0x7610, R4 ;  /* 0x00007610ff047816 */ /* 0x000fe40000000004 */
[----:B------:R-:W-:Y:S01]  /*06c0*/  ISETP.GE.U32.AND.EX P0, PT, R17, UR5, PT, P0 ;  /* 0x0000000511007c0c */ /* 0x000fe2000bf06100 */
[----:B------:R0:W-:-:S12]  /*06d0*/  STL [R1+0x80], R5 ;  /* 0x0000800501007387 */ /* 0x0001d80000100800 */
[----:B0-----:R-:W-:Y:S05]  /*06e0*/  @P0 BRA `(.L_x_4) ;  /* 0x0000000400680947 */ /* 0x001fea0003800000 */
[----:B------:R-:W0:Y:S01]  /*06f0*/  LDC.64 R12, c[0x0][0x628] ;  /* 0x00018a00ff0c7b82 */ /* 0x000e220000000a00 */
[----:B------:R-:W-:Y:S02]  /*0700*/  IMAD.MOV.U32 R4, RZ, RZ, R16 ;  /* 0x000000ffff047224 */ /* 0x000fe400078e0010 */
[----:B------:R-:W-:-:S05]  /*0710*/  IMAD.MOV.U32 R5, RZ, RZ, R17 ;  /* 0x000000ffff057224 */ /* 0x000fca00078e0011 */
[----:B------:R-:W1:Y:S08]  /*0720*/  LDC R10, c[0x0][0x630] ;  /* 0x00018c00ff0a7b82 */ /* 0x000e700000000800 */
[----:B------:R-:W2:Y:S01]  /*0730*/  LDC.64 R14, c[0x0][0x620] ;  /* 0x00018800ff0e7b82 */ /* 0x000ea20000000a00 */
[----:B0-----:R-:W-:-:S04]  /*0740*/  ISETP.NE.U32.AND P0, PT, R12, RZ, PT ;  /* 0x000000ff0c00720c */ /* 0x001fc80003f05070 */
[----:B------:R-:W-:-:S13]  /*0750*/  ISETP.NE.AND.EX P0, PT, R13, RZ, PT, P0 ;  /* 0x000000ff0d00720c */ /* 0x000fda0003f05300 */
[----:B-12---:R-:W-:Y:S05]  /*0760*/  @!P0 BRA `(.L_x_5) ;  /* 0x0000000000288947 */ /* 0x006fea0003800000 */
[----:B------:R-:W0:Y:S02]  /*0770*/  LDC R9, c[0x0][0x634] ;  /* 0x00018d00ff097b82 */ /* 0x000e240000000800 */
[----:B0-----:R-:W-:-:S05]  /*0780*/  IADD3 R9, P0, R16, R9, RZ ;  /* 0x0000000910097210 */ /* 0x001fca0007f1e0ff */
[----:B------:R-:W-:-:S04]  /*0790*/  IMAD.X R11, RZ, RZ, R17, P0 ;  /* 0x000000ffff0b7224 */ /* 0x000fc800000e0611 */
[----:B------:R-:W-:-:S04]  /*07a0*/  IMAD.WIDE.U32 R4, R11, R12, RZ ;  /* 0x0000000c0b047225 */ /* 0x000fc800078e00ff */
[----:B------:R-:W-:-:S04]  /*07b0*/  IMAD.WIDE.U32 R6, P0, R9, R13, R4 ;  /* 0x0000000d09067225 */ /* 0x000fc80007800004 */
[----:B------:R-:W-:-:S04]  /*07c0*/  IMAD.WIDE.U32 R4, R9, R12, RZ ;  /* 0x0000000c09047225 */ /* 0x000fc800078e00ff */
[----:B------:R-:W-:Y:S01]  /*07d0*/  IMAD.X R9, RZ, RZ, RZ, P0 ;  /* 0x000000ffff097224 */ /* 0x000fe200000e06ff */
[----:B------:R-:W-:Y:S01]  /*07e0*/  IADD3 RZ, P0, R5, R6, RZ ;  /* 0x0000000605ff7210 */ /* 0x000fe20007f1e0ff */
[----:B------:R-:W-:-:S04]  /*07f0*/  IMAD.MOV.U32 R8, RZ, RZ, R7 ;  /* 0x000000ffff087224 */ /* 0x000fc800078e0007 */
[----:B------:R-:W-:-:S08]  /*0800*/  IMAD.WIDE.U32.X R4, R11, R13, R8, P0 ;  /* 0x0000000d0b047225 */ /* 0x000fd000000e0408 */
.L_x_5:
[-CC-:B------:R-:W-:Y:S01]  /*0810*/  SHF.R.U64 R24, R4, R10.reuse, R5.reuse ;  /* 0x0000000a04187219 */ /* 0x180fe20000001205 */
[----:B------:R-:W0:Y:S01]  /*0820*/  LDC R8, c[0x0][0x618] ;  /* 0x00018600ff087b82 */ /* 0x000e220000000800 */
[----:B------:R-:W-:Y:S01]  /*0830*/  SHF.R.U32.HI R4, RZ, R10, R5 ;  /* 0x0000000aff047219 */ /* 0x000fe20000011605 */
[----:B------:R-:W-:Y:S01]  /*0840*/  ULDC UR4, c[0x0][0x150] ;  /* 0x0000540000047ab9 */ /* 0x000fe20000000800 */
[----:B------:R-:W-:Y:S01]  /*0850*/  IADD3 R9, P0, RZ, -R24, RZ ;  /* 0x80000018ff097210 */ /* 0x000fe20007f1e0ff */
[----:B------:R-:W-:Y:S01]  /*0860*/  IMAD.MOV.U32 R5, RZ, RZ, R17 ;  /* 0x000000ffff057224 */ /* 0x000fe200078e0011 */
[----:B------:R-:W-:-:S03]  /*0870*/  I2FP.F32.U32 R3, R2 ;  /* 0x0000000200037245 */ /* 0x000fc60000201000 */
[----:B------:R-:W1:Y:S01]  /*0880*/  LDC.64 R18, c[0x0][0x640] ;  /* 0x00019000ff127b82 */ /* 0x000e620000000a00 */
[----:B------:R-:W-:Y:S02]  /*0890*/  IMAD.X R11, RZ, RZ, ~R4, P0 ;  /* 0x000000ffff0b7224 */ /* 0x000fe400000e0e04 */
[----:B------:R-:W-:Y:S01]  /*08a0*/  FMUL R3, R3, UR4 ;  /* 0x0000000403037c20 */ /* 0x000fe20008400000 */
[----:B------:R-:W-:Y:S01]  /*08b0*/  IMAD.MOV.U32 R4, RZ, RZ, R16 ;  /* 0x000000ffff047224 */ /* 0x000fe200078e0010 */
[----:B------:R-:W-:Y:S01]  /*08c0*/  ULDC UR4, c[0x0][0x154] ;  /* 0x0000550000047ab9 */ /* 0x000fe20000000800 */
[-C--:B------:R-:W-:Y:S02]  /*08d0*/  IMAD R6, R11, R14.reuse, RZ ;  /* 0x0000000e0b067224 */ /* 0x080fe400078e02ff */
[C---:B------:R-:W-:Y:S01]  /*08e0*/  IMAD.WIDE.U32 R4, R9.reuse, R14, R4 ;  /* 0x0000000e09047225 */ /* 0x040fe200078e0004 */
[----:B------:R-:W2:Y:S01]  /*08f0*/  LDC R10, c[0x0][0x608] ;  /* 0x00018200ff0a7b82 */ /* 0x000ea20000000800 */
[----:B------:R-:W3:Y:S02]  /*0900*/  F2I.U32.TRUNC.NTZ R3, R3 ;  /* 0x0000000300037305 */ /* 0x000ee4000020f000 */
[----:B------:R-:W-:-:S04]  /*0910*/  IMAD R9, R9, R15, R6 ;  /* 0x0000000f09097224 */ /* 0x000fc800078e0206 */
[----:B------:R-:W-:Y:S01]  /*0920*/  IMAD.IADD R5, R5, 0x1, R9 ;  /* 0x0000000105057824 */ /* 0x000fe200078e0209 */
[----:B------:R-:W4:Y:S01]  /*0930*/  LDC R7, c[0x0][0x144] ;  /* 0x00005100ff077b82 */ /* 0x000f220000000800 */
[----:B------:R-:W-:-:S03]  /*0940*/  IMAD.MOV.U32 R9, RZ, RZ, 0x1 ;  /* 0x00000001ff097424 */ /* 0x000fc600078e00ff */
[----:B0-----:R-:W-:Y:S02]  /*0950*/  SHF.R.U64 R12, R4, R8, R5 ;  /* 0x00000008040c7219 */ /* 0x001fe40000001205 */
[----:B------:R-:W-:Y:S02]  /*0960*/  I2FP.F32.U32 R4, R0 ;  /* 0x0000000000047245 */ /* 0x000fe40000201000 */
[----:B------:R-:W0:Y:S01]  /*0970*/  LDC R14, c[0x0][0x658] ;  /* 0x00019600ff0e7b82 */ /* 0x000e220000000800 */
[----:B-1----:R-:W-:Y:S01]  /*0980*/  ISETP.NE.U32.AND P0, PT, R18, RZ, PT ;  /* 0x000000ff1200720c */ /* 0x002fe20003f05070 */
[----:B---3--:R-:W-:Y:S02]  /*0990*/  IMAD.MOV R6, RZ, RZ, -R3 ;  /* 0x000000ffff067224 */ /* 0x008fe400078e0a03 */
[----:B------:R-:W-:Y:S01]  /*09a0*/  FMUL R4, R4, UR4 ;  /* 0x0000000404047c20 */ /* 0x000fe20008400000 */
[----:B------:R-:W-:Y:S01]  /*09b0*/  SHF.R.U32.HI R3, RZ, R8, R5 ;  /* 0x00000008ff037219 */ /* 0x000fe20000011605 */
[----:B------:R-:W-:Y:S01]  /*09c0*/  IMAD.MOV.U32 R5, RZ, RZ, -0x1 ;  /* 0xffffffffff057424 */ /* 0x000fe200078e00ff */
[----:B------:R-:W-:Y:S01]  /*09d0*/  ISETP.NE.AND.EX P0, PT, R19, RZ, PT, P0 ;  /* 0x000000ff1300720c */ /* 0x000fe20003f05300 */
[----:B------:R1:W3:Y:S01]  /*09e0*/  F2I.U32.TRUNC.NTZ R11, R4 ;  /* 0x00000004000b7305 */ /* 0x0002e2000020f000 */
[----:B------:R-:W1:Y:S01]  /*09f0*/  LDC R13, c[0x0][0x148] ;  /* 0x00005200ff0d7b82 */ /* 0x000e620000000800 */
[----:B--2---:R-:W-:-:S02]  /*0a00*/  SHF.R.U64 R23, R12, R10, R3 ;  /* 0x0000000a0c177219 */ /* 0x004fc40000001203 */
[----:B------:R-:W-:-:S05]  /*0a10*/  SHF.R.U32.HI R3, RZ, R10, R3 ;  /* 0x0000000aff037219 */ /* 0x000fca0000011603 */
[----:B------:R-:W2:Y:S01]  /*0a20*/  LDC R17, c[0x0][0x600] ;  /* 0x00018000ff117b82 */ /* 0x000ea20000000800 */
[----:B----4-:R-:W-:-:S07]  /*0a30*/  IMAD R8, R7, R6, R2 ;  /* 0x0000000607087224 */ /* 0x010fce00078e0202 */
[----:B------:R-:W4:Y:S01]  /*0a40*/  LDC R16, c[0x0][0x648] ;  /* 0x00019200ff107b82 */ /* 0x000f220000000800 */
[-C--:B0-----:R-:W-:Y:S02]  /*0a50*/  SHF.L.U32 R2, R5, R14.reuse, RZ ;  /* 0x0000000e05027219 */ /* 0x081fe400000006ff */
[--C-:B------:R-:W-:Y:S02]  /*0a60*/  SHF.R.U64 R22, R23, R14, R3.reuse ;  /* 0x0000000e17167219 */ /* 0x100fe40000001203 */
[----:B------:R-:W-:Y:S02]  /*0a70*/  LOP3.LUT R10, RZ, R2, RZ, 0x33, !PT ;  /* 0x00000002ff0a7212 */ /* 0x000fe400078e33ff */
[-C--:B------:R-:W-:Y:S01]  /*0a80*/  SHF.R.U32.HI R3, RZ, R14.reuse, R3 ;  /* 0x0000000eff037219 */ /* 0x080fe20000011603 */
[----:B------:R-:W0:Y:S01]  /*0a90*/  LDC R21, c[0x0][0x638] ;  /* 0x00018e00ff157b82 */ /* 0x000e220000000800 */
[----:B------:R-:W-:Y:S01]  /*0aa0*/  SHF.L.U32 R9, R9, R14, RZ ;  /* 0x0000000e09097219 */ /* 0x000fe200000006ff */
[----:B------:R-:W-:-:S06]  /*0ab0*/  IMAD.MOV.U32 R2, RZ, RZ, R22 ;  /* 0x000000ffff027224 */ /* 0x000fcc00078e0016 */
[----:B------:R-:W0:Y:S01]  /*0ac0*/  LDC R20, c[0x0][0x610] ;  /* 0x00018400ff147b82 */ /* 0x000e220000000800 */
[----:B-1-3--:R-:W-:Y:S05]  /*0ad0*/  @!P0 BRA `(.L_x_6) ;  /* 0x0000000000288947 */ /* 0x00afea0003800000 */
[----:B------:R-:W1:Y:S02]  /*0ae0*/  LDC R7, c[0x0][0x64c] ;  /* 0x00019300ff077b82 */ /* 0x000e640000000800 */
[----:B-1----:R-:W-:-:S05]  /*0af0*/  IADD3 R7, P0, R22, R7, RZ ;  /* 0x0000000716077210 */ /* 0x002fca0007f1e0ff */
        /* <DEDUP_REMOVED lines=8> */
.L_x_6:
[----:B----4-:R-:W-:Y:S01]  /*0b80*/  SHF.R.U64 R2, R2, R16, R3 ;  /* 0x0000001002027219 */ /* 0x010fe20000001203 */
[----:B--2---:R-:W-:Y:S01]  /*0b90*/  VIADD R3, R17, 0xffffffff ;  /* 0xffffffff11037836 */ /* 0x004fe20000000000 */
[----:B------:R-:W-:Y:S01]  /*0ba0*/  LOP3.LUT R10, R23, R10, RZ, 0xc0, !PT ;  /* 0x0000000a170a7212 */ /* 0x000fe200078ec0ff */
[----:B------:R-:W-:Y:S01]  /*0bb0*/  IMAD.MOV R11, RZ, RZ, -R11 ;  /* 0x000000ffff0b7224 */ /* 0x000fe200078e0a0b */
[----:B------:R-:W-:Y:S01]  /*0bc0*/  R2UR UR22, R24 ;  /* 0x00000000181672ca */ /* 0x000fe200000e0000 */
[----:B------:R-:W-:Y:S01]  /*0bd0*/  IMAD.MOV R4, RZ, RZ, -R2 ;  /* 0x000000ffff047224 */ /* 0x000fe200078e0a02 */
[----:B------:R-:W-:Y:S01]  /*0be0*/  LOP3.LUT R3, R12, R3, RZ, 0xc0, !PT ;  /* 0x000000030c037212 */ /* 0x000fe200078ec0ff */
[----:B------:R-:W-:Y:S02]  /*0bf0*/  @P4 IMAD R8, R13, R11, R0 ;  /* 0x0000000b0d084224 */ /* 0x000fe400078e0200 */
[----:B------:R-:W-:Y:S02]  /*0c00*/  IMAD R9, R9, R2, R10 ;  /* 0x0000000209097224 */ /* 0x000fe400078e020a */
[----:B0-----:R-:W-:-:S02]  /*0c10*/  IMAD R0, R4, R21, R22 ;  /* 0x0000001504007224 */ /* 0x001fc400078e0216 */
[----:B------:R-:W-:Y:S02]  /*0c20*/  IMAD R8, R9, R20, R8 ;  /* 0x0000001409087224 */ /* 0x000fe400078e0208 */
[----:B------:R-:W-:Y:S02]  /*0c30*/  IMAD R3, R0, R17, R3 ;  /* 0x0000001100037224 */ /* 0x000fe400078e0203 */
[----:B------:R-:W-:-:S03]  /*0c40*/  IMAD.MOV.U32 R4, RZ, RZ, 0x1 ;  /* 0x00000001ff047424 */ /* 0x000fc600078e00ff */
[----:B------:R-:W-:Y:S02]  /*0c50*/  SEL R2, R3, R8, !P4 ;  /* 0x0000000803027207 */ /* 0x000fe40006000000 */
[----:B------:R-:W-:-:S03]  /*0c60*/  SEL R0, R8, R3, !P4 ;  /* 0x0000000308007207 */ /* 0x000fc60006000000 */
[----:B------:R0:W-:Y:S04]  /*0c70*/  STL [R1+0x80], R2 ;  /* 0x0000800201007387 */ /* 0x0001e80000100800 */
[----:B------:R0:W-:Y:S02]  /*0c80*/  STL [R1+0x84], R0 ;  /* 0x0000840001007387 */ /* 0x0001e40000100800 */
.L_x_4:
[----:B------:R-:W-:-:S08]  /*0c90*/  NOP ;  /* 0x0000000000007918 */ /* 0x000fd00000000000 */
[----:B------:R-:W1:Y:S02]  /*0ca0*/  USETMAXREG.TRY_ALLOC.CTAPOOL UP0, 0xe8 ;  /* 0x000000e8000079c8 */ /* 0x000e640008000600 */
[----:B-1----:R-:W-:-:S13]  /*0cb0*/  PLOP3.LUT P0, PT, PT, PT, UP0, 0x80, 0x0 ;  /* 0x000000000000781c */ /* 0x002fda0003f0f008 */
[----:B------:R-:W-:Y:S05]  /*0cc0*/  @!P0 BRA `(.L_x_4) ;  /* 0xfffffffc00f08947 */ /* 0x000fea000383ffff */
[----:B------:R-:W-:Y:S01]  /*0cd0*/  ULDC.64 UR4, c[0x0][0x598] ;  /* 0x0001660000047ab9 */ /* 0x000fe20000000a00 */
[----:B------:R-:W-:Y:S01]  /*0ce0*/  ULDC.64 UR14, c[0x0][0x208] ;  /* 0x00008200000e7ab9 */ /* 0x000fe20000000a00 */
[----:B------:R-:W-:-:S04]  /*0cf0*/  ISETP.NE.U32.AND P0, PT, RZ, UR4, PT ;  /* 0x00000004ff007c0c */ /* 0x000fc8000bf05070 */
[----:B------:R-:W-:-:S13]  /*0d00*/  ISETP.NE.AND.EX P0, PT, RZ, UR5, PT, P0 ;  /* 0x00000005ff007c0c */ /* 0x000fda000bf05300 */
[----:B------:R-:W-:Y:S05]  /*0d10*/  @!P0 BRA `(.L_x_7) ;  /* 0x0000000000208947 */ /* 0x000fea0003800000 */
[----:B0-----:R-:W0:Y:S02]  /*0d20*/  LDC.64 R2, c[0x0][0x598] ;  /* 0x00016600ff027b82 */ /* 0x001e240000000a00 */
[----:B0-----:R-:W2:Y:S02]  /*0d30*/  LDG.E.64 R2, desc[UR14][R2.64] ;  /* 0x0000000e02027981 */ /* 0x001ea4000c1e1b00 */
[----:B--2---:R-:W-:-:S04]  /*0d40*/  ISETP.NE.U32.AND P0, PT, R2, RZ, PT ;  /* 0x000000ff0200720c */ /* 0x004fc80003f05070 */
[----:B------:R-:W-:-:S13]  /*0d50*/  ISETP.NE.AND.EX P0, PT, R3, RZ, PT, P0 ;  /* 0x000000ff0300720c */ /* 0x000fda0003f05300 */
[----:B------:R-:W-:Y:S05]  /*0d60*/  @!P0 BRA `(.L_x_7) ;  /* 0x00000000000c8947 */ /* 0x000fea0003800000 */
[----:B------:R-:W2:Y:S02]  /*0d70*/  LD.E R2, desc[UR14][R2.64] ;  /* 0x0000000e02027980 */ /* 0x000ea4000c101900 */
[----:B--2---:R-:W-:Y:S01]  /*0d80*/  R2UR UR20, R2 ;  /* 0x00000000021472ca */ /* 0x004fe200000e0000 */
[----:B------:R-:W-:-:S14]  /*0d90*/  BRA `(.L_x_8) ;  /* 0x0000000000247947 */ /* 0x000fdc0003800000 */
.L_x_7:
[----:B------:R-:W-:Y:S02]  /*0da0*/  ULDC.64 UR4, c[0x0][0x588] ;  /* 0x0001620000047ab9 */ /* 0x000fe40000000a00 */
[----:B------:R-:W-:-:S04]  /*0db0*/  ISETP.NE.U32.AND P0, PT, RZ, UR4, PT ;  /* 0x00000004ff007c0c */ /* 0x000fc8000bf05070 */
[----:B------:R-:W-:-:S13]  /*0dc0*/  ISETP.NE.AND.EX P0, PT, RZ, UR5, PT, P0 ;  /* 0x00000005ff007c0c */ /* 0x000fda000bf05300 */
[----:B------:R-:W-:Y:S05]  /*0dd0*/  @!P0 BRA `(.L_x_9) ;  /* 0x0000000000108947 */ /* 0x000fea0003800000 */
[----:B0-----:R-:W0:Y:S02]  /*0de0*/  LDC.64 R2, c[0x0][0x588] ;  /* 0x00016200ff027b82 */ /* 0x001e240000000a00 */
[----:B0-----:R-:W2:Y:S02]  /*0df0*/  LDG.E R2, desc[UR14][R2.64] ;  /* 0x0000000e02027981 */ /* 0x001ea4000c1e1900 */
[----:B--2---:R-:W-:Y:S01]  /*0e00*/  R2UR UR20, R2 ;  /* 0x00000000021472ca */ /* 0x004fe200000e0000 */
[----:B------:R-:W-:-:S14]  /*0e10*/  BRA `(.L_x_8) ;  /* 0x0000000000047947 */ /* 0x000fdc0003800000 */
.L_x_9:
[----:B------:R-:W-:-:S05]  /*0e20*/  ULDC UR20, c[0x0][0x580] ;  /* 0x0001600000147ab9 */ /* 0x000fca0000000800 */
.L_x_8:
[----:B------:R-:W-:Y:S02]  /*0e30*/  ULDC.64 UR4, c[0x0][0x5a0] ;  /* 0x0001680000047ab9 */ /* 0x000fe40000000a00 */
        /* <DEDUP_REMOVED lines=11> */
.L_x_10:
        /* <DEDUP_REMOVED lines=8> */
.L_x_12:
[----:B------:R-:W-:-:S05]  /*0f70*/  ULDC UR21, c[0x0][0x584] ;  /* 0x0001610000157ab9 */ /* 0x000fca0000000800 */
.L_x_11:
[----:B------:R-:W-:-:S13]  /*0f80*/  LOP3.LUT P0, RZ, R4, 0xff, RZ, 0xc0, !PT ;  /* 0x000000ff04ff7812 */ /* 0x000fda000780c0ff */
[----:B------:R-:W-:Y:S05]  /*0f90*/  @!P0 EXIT ;  /* 0x000000000000894d */ /* 0x000fea0003800000 */
[----:B------:R-:W-:Y:S01]  /*0fa0*/  ULDC UR4, c[0x0][0x28c] ;  /* 0x0000a30000047ab9 */ /* 0x000fe20000000800 */
[----:B------:R-:W-:Y:S02]  /*0fb0*/  ULOP3.LUT UR23, UR13, 0x1, URZ, 0xfc, !UPT ;  /* 0x000000010d177892 */ /* 0x000fe4000f8efc3f */
[----:B------:R-:W-:-:S04]  /*0fc0*/  UIADD3 UR4, UR4, 0x3f, URZ ;  /* 0x0000003f04047890 */ /* 0x000fc8000fffe03f */
[----:B------:R-:W-:-:S04]  /*0fd0*/  USHF.R.S32.HI UR5, URZ, 0x1f, UR4 ;  /* 0x0000001f3f057899 */ /* 0x000fc80008011404 */
[----:B------:R-:W-:-:S03]  /*0fe0*/  ULEA.HI UR5, UR5, UR4, URZ, 0x6 ;  /* 0x0000000405057291 */ /* 0x000fc6000f8f303f */
[----:B------:R-:W-:Y:S01]  /*0ff0*/  UMOV UR4, URZ ;  /* 0x0000003f00047c82 */ /* 0x000fe20008000000 */
[----:B------:R-:W-:-:S03]  /*1000*/  USHF.R.S32.HI UR9, URZ, 0x6, UR5 ;  /* 0x000000063f097899 */ /* 0x000fc60008011405 */
[----:B------:R-:W-:-:S09]  /*1010*/  UMOV UR5, URZ ;  /* 0x0000003f00057c82 */ /* 0x000fd20008000000 */
.L_x_293:
[----:B0-----:R-:W0:Y:S01]  /*1020*/  S2R R0, SR_TID.X ;  /* 0x0000000000007919 */ /* 0x001e220000002100 */
[----:B-1----:R-:W1:Y:S01]  /*1030*/  S2UR UR17, SR_CgaCtaId ;  /* 0x00000000001179c3 */ /* 0x002e620000008800 */
[----:B------:R-:W-:Y:S01]  /*1040*/  UMOV UR16, 0x400 ;  /* 0x0000040000107882 */ /* 0x000fe20000000000 */
[----:B------:R-:W-:Y:S01]  /*1050*/  UMOV UR6, URZ ;  /* 0x0000003f00067c82 */ /* 0x000fe20008000000 */
[----:B------:R-:W-:Y:S01]  /*1060*/  STL [R1+0x74], RZ ;  /* 0x000074ff01007387 */ /* 0x000fe20000100800 */
[----:B------:R-:W-:Y:S01]  /*1070*/  UMOV UR7, URZ ;  /* 0x0000003f00077c82 */ /* 0x000fe20008000000 */
[----:B------:R-:W-:Y:S01]  /*1080*/  UMOV UR8, URZ ;  /* 0x0000003f00087c82 */ /* 0x000fe20008000000 */
[----:B------:R-:W-:Y:S01]  /*1090*/  CS2R R4, SRZ ;  /* 0x0000000000047805 */ /* 0x000fe2000001ff00 */
[----:B------:R-:W-:Y:S01]  /*10a0*/  STL [R1+0x70], RZ ;  /* 0x000070ff01007387 */ /* 0x000fe20000100800 */
[----:B--2---:R-:W2:Y:S01]  /*10b0*/  LDC R2, c[0x0][0x28c] ;  /* 0x0000a300ff027b82 */ /* 0x004ea20000000800 */
[----:B------:R-:W-:-:S02]  /*10c0*/  CS2R R6, SRZ ;  /* 0x0000000000067805 */ /* 0x000fc4000001ff00 */
[----:B------:R-:W-:Y:S01]  /*10d0*/  CS2R R8, SRZ ;  /* 0x0000000000087805 */ /* 0x000fe2000001ff00 */
[----:B------:R-:W-:Y:S01]  /*10e0*/  STL [R1+0x6c], RZ ;  /* 0x00006cff01007387 */ /* 0x000fe20000100800 */
[----:B------:R-:W-:Y:S02]  /*10f0*/  CS2R R10, SRZ ;  /* 0x00000000000a7805 */ /* 0x000fe4000001ff00 */
[----:B------:R-:W-:Y:S02]  /*1100*/  CS2R R12, SRZ ;  /* 0x00000000000c7805 */ /* 0x000fe4000001ff00 */
[----:B------:R-:W-:Y:S01]  /*1110*/  CS2R R14, SRZ ;  /* 0x00000000000e7805 */ /* 0x000fe2000001ff00 */
[----:B------:R-:W-:Y:S01]  /*1120*/  STL [R1+0x68], RZ ;  /* 0x000068ff01007387 */ /* 0x000fe20000100800 */
[----:B------:R-:W-:Y:S02]  /*1130*/  CS2R R16, SRZ ;  /* 0x0000000000107805 */ /* 0x000fe4000001ff00 */
        /* <DEDUP_REMOVED lines=13> */
[----:B------:R-:W-:Y:S02]  /*1210*/  CS2R R166, SRZ ;  /* 0x0000000000a67805 */ /* 0x000fe4000001ff00 */
[----:B0-----:R-:W-:Y:S01]  /*1220*/  LOP3.LUT R0, R0, 0x80, RZ, 0xc0, !PT ;  /* 0x0000008000007812 */ /* 0x001fe200078ec0ff */
[----:B------:R-:W-:Y:S01]  /*1230*/  STL [R1+0x58], RZ ;  /* 0x000058ff01007387 */ /* 0x000fe20000100800 */
[----:B--2---:R-:W-:-:S02]  /*1240*/  ISETP.GE.AND P0, PT, R2, 0x1, PT ;  /* 0x000000010200780c */ /* 0x004fc40003f06270 */
[----:B------:R-:W-:Y:S02]  /*1250*/  CS2R R2, SRZ ;  /* 0x0000000000027805 */ /* 0x000fe4000001ff00 */
[----:B------:R-:W-:Y:S01]  /*1260*/  SHF.R.U32.HI R0, RZ, 0x7, R0 ;  /* 0x00000007ff007819 */ /* 0x000fe20000011600 */
[----:B------:R-:W-:Y:S01]  /*1270*/  STL [R1+0x54], RZ ;  /* 0x000054ff01007387 */ /* 0x000fe20000100800 */
[----:B------:R-:W-:Y:S02]  /*1280*/  CS2R R168, SRZ ;  /* 0x0000000000a87805 */ /* 0x000fe4000001ff00 */
[----:B------:R-:W-:Y:S02]  /*1290*/  CS2R R170, SRZ ;  /* 0x0000000000aa7805 */ /* 0x000fe4000001ff00 */
[----:B------:R-:W-:Y:S01]  /*12a0*/  CS2R R172, SRZ ;  /* 0x0000000000ac7805 */ /* 0x000fe2000001ff00 */
[----:B------:R-:W-:Y:S01]  /*12b0*/  STL [R1+0x50], RZ ;  /* 0x000050ff01007387 */ /* 0x000fe20000100800 */
[----:B------:R-:W-:-:S02]  /*12c0*/  CS2R R174, SRZ ;  /* 0x0000000000ae7805 */ /* 0x000fc4000001ff00 */
[----:B------:R-:W-:Y:S02]  /*12d0*/  CS2R R176, SRZ ;  /* 0x0000000000b07805 */ /* 0x000fe4000001ff00 */
[----:B------:R-:W-:Y:S01]  /*12e0*/  CS2R R178, SRZ ;  /* 0x0000000000b27805 */ /* 0x000fe2000001ff00 */
[----:B------:R-:W0:Y:S01]  /*12f0*/  SHFL.IDX PT, R0, R0, RZ, 0x1f ;  /* 0x00001fff00007589 */ /* 0x000e2200000e0000 */
[----:B------:R-:W-:Y:S02]  /*1300*/  CS2R R180, SRZ ;  /* 0x0000000000b47805 */ /* 0x000fe4000001ff00 */
[----:B------:R-:W-:Y:S02]  /*1310*/  CS2R R182, SRZ ;  /* 0x0000000000b67805 */ /* 0x000fe4000001ff00 */
[----:B------:R-:W-:Y:S01]  /*1320*/  CS2R R184, SRZ ;  /* 0x0000000000b87805 */ /* 0x000fe2000001ff00 */
[----:B------:R2:W-:Y:S01]  /*1330*/  STL [R1+0x4c], RZ ;  /* 0x00004cff01007387 */ /* 0x0005e20000100800 */
[----:B------:R-:W-:-:S02]  /*1340*/  CS2R R186, SRZ ;  /* 0x0000000000ba7805 */ /* 0x000fc4000001ff00 */
[----:B------:R-:W-:Y:S02]  /*1350*/  CS2R R188, SRZ ;  /* 0x0000000000bc7805 */ /* 0x000fe4000001ff00 */
[----:B------:R-:W-:Y:S01]  /*1360*/  CS2R R190, SRZ ;  /* 0x0000000000be7805 */ /* 0x000fe2000001ff00 */
[----:B------:R2:W-:Y:S01]  /*1370*/  STL [R1+0x48], RZ ;  /* 0x000048ff01007387 */ /* 0x0005e20000100800 */
        /* <DEDUP_REMOVED lines=14> */
[----:B------:R-:W-:Y:S02]  /*1460*/  CS2R R214, SRZ ;  /* 0x0000000000d67805 */ /* 0x000fe4000001ff00 */
[----:B0-----:R-:W-:Y:S01]  /*1470*/  R2UR UR11, R0 ;  /* 0x00000000000b72ca */ /* 0x001fe200000e0000 */
[----:B------:R2:W-:Y:S01]  /*1480*/  STL [R1+0x38], RZ ;  /* 0x000038ff01007387 */ /* 0x0005e20000100800 */
[----:B------:R-:W-:Y:S01]  /*1490*/  IMAD.MOV.U32 R0, RZ, RZ, RZ ;  /* 0x000000ffff007224 */ /* 0x000fe200078e00ff */
[----:B------:R-:W-:Y:S02]  /*14a0*/  CS2R R216, SRZ ;  /* 0x0000000000d87805 */ /* 0x000fe4000001ff00 */
[----:B------:R-:W-:Y:S01]  /*14b0*/  CS2R R218, SRZ ;  /* 0x0000000000da7805 */ /* 0x000fe2000001ff00 */
[----:B------:R2:W-:Y:S01]  /*14c0*/  STL [R1+0x34], RZ ;  /* 0x000034ff01007387 */ /* 0x0005e20000100800 */
[----:B------:R-:W-:-:S02]  /*14d0*/  CS2R R220, SRZ ;  /* 0x0000000000dc7805 */ /* 0x000fc4000001ff00 */
[----:B------:R-:W-:Y:S02]  /*14e0*/  CS2R R222, SRZ ;  /* 0x0000000000de7805 */ /* 0x000fe4000001ff00 */
[----:B------:R-:W-:Y:S01]  /*14f0*/  CS2R R224, SRZ ;  /* 0x0000000000e07805 */ /* 0x000fe2000001ff00 */
[----:B------:R2:W-:Y:S01]  /*1500*/  STL [R1+0x30], RZ ;  /* 0x000030ff01007387 */ /* 0x0005e20000100800 */
[----:B------:R-:W-:Y:S01]  /*1510*/  IMAD.MOV.U32 R226, RZ, RZ, RZ ;  /* 0x000000ffffe27224 */ /* 0x000fe200078e00ff */
[----:B------:R-:W-:Y:S01]  /*1520*/  CS2R R88, SRZ ;  /* 0x0000000000587805 */ /* 0x000fe2000001ff00 */
[----:B------:R-:W-:Y:S01]  /*1530*/  IMAD.U32 R227, RZ, RZ, UR4 ;  /* 0x00000004ffe37e24 */ /* 0x000fe2000f8e00ff */
[----:B------:R2:W-:Y:S01]  /*1540*/  STL [R1+0x2c], RZ ;  /* 0x00002cff01007387 */ /* 0x0005e20000100800 */
[----:B------:R-:W-:Y:S01]  /*1550*/  ULEA.HI UR10, UR11, UR11, URZ, 0x1 ;  /* 0x0000000b0b0a7291 */ /* 0x000fe2000f8f083f */
[----:B------:R-:W-:Y:S02]  /*1560*/  CS2R R90, SRZ ;  /* 0x00000000005a7805 */ /* 0x000fe4000001ff00 */
[----:B------:R-:W-:Y:S01]  /*1570*/  CS2R R92, SRZ ;  /* 0x00000000005c7805 */ /* 0x000fe2000001ff00 */
[----:B------:R2:W-:Y:S01]  /*1580*/  STL [R1+0x28], RZ ;  /* 0x000028ff01007387 */ /* 0x0005e20000100800 */
[----:B------:R-:W-:Y:S01]  /*1590*/  ULOP3.LUT UR12, UR10, 0xffffe, URZ, 0xc0, !UPT ;  /* 0x000ffffe0a0c7892 */ /* 0x000fe2000f8ec03f */
[----:B------:R-:W-:Y:S01]  /*15a0*/  CS2R R94, SRZ ;  /* 0x00000000005e7805 */ /* 0x000fe2000001ff00 */
[----:B-1----:R-:W-:Y:S01]  /*15b0*/  ULEA UR10, UR17, UR16, 0x18 ;  /* 0x00000010110a7291 */ /* 0x002fe2000f8ec03f */
[----:B------:R2:W-:Y:S01]  /*15c0*/  STL [R1+0x24], RZ ;  /* 0x000024ff01007387 */ /* 0x0005e20000100800 */
[----:B------:R-:W-:Y:S01]  /*15d0*/  UIADD3 UR12, UR11, -UR12, URZ ;  /* 0x8000000c0b0c7290 */ /* 0x000fe2000fffe03f */
[----:B------:R-:W-:-:S02]  /*15e0*/  CS2R R96, SRZ ;  /* 0x0000000000607805 */ /* 0x000fc4000001ff00 */
[----:B------:R-:W-:Y:S01]  /*15f0*/  CS2R R98, SRZ ;  /* 0x0000000000627805 */ /* 0x000fe2000001ff00 */
[----:B------:R2:W-:Y:S01]  /*1600*/  STL [R1+0x20], RZ ;  /* 0x000020ff01007387 */ /* 0x0005e20000100800 */
[----:B------:R-:W-:Y:S01]  /*1610*/  ULEA UR12, UR12, UR10, 0xc ;  /* 0x0000000a0c0c7291 */ /* 0x000fe2000f8e603f */
[----:B------:R-:W-:Y:S02]  /*1620*/  CS2R R100, SRZ ;  /* 0x0000000000647805 */ /* 0x000fe4000001ff00 */
[----:B------:R-:W-:Y:S01]  /*1630*/  CS2R R102, SRZ ;  /* 0x0000000000667805 */ /* 0x000fe2000001ff00 */
[----:B------:R2:W-:Y:S01]  /*1640*/  STL [R1+0x1c], RZ ;  /* 0x00001cff01007387 */ /* 0x0005e20000100800 */
[----:B------:R-:W-:Y:S01]  /*1650*/  UIADD3 UR12, UR12, 0x100, URZ ;  /* 0x000001000c0c7890 */ /* 0x000fe2000fffe03f */
[----:B------:R-:W-:Y:S02]  /*1660*/  CS2R R104, SRZ ;  /* 0x0000000000687805 */ /* 0x000fe4000001ff00 */
[----:B------:R-:W-:Y:S01]  /*1670*/  CS2R R106, SRZ ;  /* 0x00000000006a7805 */ /* 0x000fe2000001ff00 */
[----:B------:R2:W-:Y:S01]  /*1680*/  STL [R1+0x18], RZ ;  /* 0x000018ff01007387 */ /* 0x0005e20000100800 */
[----:B------:R-:W-:Y:S01]  /*1690*/  USHF.R.U32.HI UR11, URZ, 0x4, UR12 ;  /* 0x000000043f0b7899 */ /* 0x000fe2000801160c */
[----:B------:R-:W-:-:S02]  /*16a0*/  CS2R R108, SRZ ;  /* 0x00000000006c7805 */ /* 0x000fc4000001ff00 */
[----:B------:R-:W-:Y:S01]  /*16b0*/  CS2R R110, SRZ ;  /* 0x00000000006e7805 */ /* 0x000fe2000001ff00 */
[----:B------:R2:W-:Y:S01]  /*16c0*/  STL [R1+0x14], RZ ;  /* 0x000014ff01007387 */ /* 0x0005e20000100800 */
[----:B------:R-:W-:Y:S01]  /*16d0*/  ULOP3.LUT UR11, UR11, 0x3fff, URZ, 0xc0, !UPT ;  /* 0x00003fff0b0b7892 */ /* 0x000fe2000f8ec03f */
[----:B------:R-:W-:Y:S01]  /*16e0*/  CS2R R112, SRZ ;  /* 0x0000000000707805 */ /* 0x000fe2000001ff00 */
[----:B------:R-:W-:Y:S01]  /*16f0*/  UMOV UR12, UR5 ;  /* 0x00000005000c7c82 */ /* 0x000fe20008000000 */
        /* <DEDUP_REMOVED lines=16> */
[----:B------:R2:W-:Y:S01]  /*1800*/  STL [R1], RZ ;  /* 0x000000ff01007387 */ /* 0x0005e20000100800 */
[----:B------:R-:W-:Y:S02]  /*1810*/  CS2R R138, SRZ ;  /* 0x00000000008a7805 */ /* 0x000fe4000001ff00 */
[----:B------:R-:W-:Y:S02]  /*1820*/  CS2R R140, SRZ ;  /* 0x00000000008c7805 */ /* 0x000fe4000001ff00 */
[----:B------:R-:W-:Y:S02]  /*1830*/  CS2R R142, SRZ ;  /* 0x00000000008e7805 */ /* 0x000fe4000001ff00 */
[----:B------:R-:W-:-:S02]  /*1840*/  CS2R R144, SRZ ;  /* 0x0000000000907805 */ /* 0x000fc4000001ff00 */
[----:B------:R-:W-:Y:S02]  /*1850*/  CS2R R146, SRZ ;  /* 0x0000000000927805 */ /* 0x000fe4000001ff00 */
[----:B------:R-:W-:Y:S02]  /*1860*/  CS2R R148, SRZ ;  /* 0x0000000000947805 */ /* 0x000fe4000001ff00 */
[----:B------:R-:W-:Y:S02]  /*1870*/  CS2R R150, SRZ ;  /* 0x0000000000967805 */ /* 0x000fe4000001ff00 */
[----:B------:R-:W-:Y:S02]  /*1880*/  CS2R R24, SRZ ;  /* 0x0000000000187805 */ /* 0x000fe4000001ff00 */
[----:B---34-:R-:W-:Y:S02]  /*1890*/  CS2R R26, SRZ ;  /* 0x00000000001a7805 */ /* 0x018fe4000001ff00 */
[----:B------:R-:W-:-:S02]  /*18a0*/  CS2R R28, SRZ ;  /* 0x00000000001c7805 */ /* 0x000fc4000001ff00 */
[----:B------:R-:W-:Y:S02]  /*18b0*/  CS2R R30, SRZ ;  /* 0x00000000001e7805 */ /* 0x000fe4000001ff00 */
[----:B------:R-:W-:Y:S02]  /*18c0*/  CS2R R32, SRZ ;  /* 0x0000000000207805 */ /* 0x000fe4000001ff00 */
        /* <DEDUP_REMOVED lines=26> */
[----:B------:R-:W-:Y:S01]  /*1a70*/  CS2R R86, SRZ ;  /* 0x0000000000567805 */ /* 0x000fe2000001ff00 */
[----:B--2---:R-:W-:Y:S06]  /*1a80*/  @!P0 BRA `(.L_x_13) ;  /* 0x0000001000888947 */ /* 0x004fec0003800000 */
[----:B------:R-:W-:-:S06]  /*1a90*/  UISETP.NE.AND UP0, UPT, UR23, 0x3, UPT ;  /* 0x000000031700788c */ /* 0x000fcc000bf05270 */
[----:B------:R-:W-:-:S13]  /*1aa0*/  PLOP3.LUT P1, PT, PT, PT, UP0, 0x80, 0x0 ;  /* 0x000000000000781c */ /* 0x000fda0003f2f008 */
[----:B------:R-:W-:Y:S05]  /*1ab0*/  @!P1 BRA `(.L_x_14) ;  /* 0x0000000000049947 */ /* 0x000fea0003800000 */
[----:B------:R-:W-:Y:S01]  /*1ac0*/  BPT.TRAP 0x1 ;  /* 0x000000040000795c */ /* 0x000fe20000300000 */
.L_x_14:
[----:B------:R-:W-:Y:S01]  /*1ad0*/  ULEA UR6, UR5, UR10, 0x3 ;  /* 0x0000000a05067291 */ /* 0x000fe2000f8e183f */
[----:B------:R-:W-:-:S05]  /*1ae0*/  IMAD.U32 R0, RZ, RZ, UR4 ;  /* 0x00000004ff007e24 */ /* 0x000fca000f8e00ff */
[----:B------:R-:W-:-:S04]  /*1af0*/  SHF.L.U32 R0, R0, 0x1f, RZ ;  /* 0x0000001f00007819 */ /* 0x000fc800000006ff */
[----:B------:R0:W1:Y:S01]  /*1b00*/  SYNCS.PHASECHK.TRANS64.TRYWAIT P0, [UR6], R0 ;  /* 0x00000000ff0075a7 */ /* 0x0000620008000146 */
[----:B------:R-:W-:Y:S05]  /*1b10*/  @!P1 BRA `(.L_x_15) ;  /* 0x0000000000049947 */ /* 0x000fea0003800000 */
[----:B------:R-:W-:Y:S01]  /*1b20*/  BPT.TRAP 0x1 ;  /* 0x000000040000795c */ /* 0x000fe20000300000 */
.L_x_15:
[----:B-1----:R-:W-:Y:S05]  /*1b30*/  @P0 BRA `(.L_x_16) ;  /* 0x0000000000080947 */ /* 0x002fea0003800000 */
[----:B------:R-:W1:Y:S02]  /*1b40*/  SYNCS.PHASECHK.TRANS64.TRYWAIT P0, [UR6], R0 ;  /* 0x00000000ff0075a7 */ /* 0x000e640008000146 */
[----:B-1----:R-:W-:Y:S05]  /*1b50*/  @!P0 BRA `(.L_x_17) ;  /* 0x000000e400a08947 */ /* 0x002fea0003800000 */
.L_x_16:
[----:B------:R-:W-:Y:S01]  /*1b60*/  UIADD3 UR6, UR10, 0x10100, URZ ;  /* 0x000101000a067890 */ /* 0x000fe2000fffe03f */
[----:B------:R-:W-:Y:S01]  /*1b70*/  WARPGROUP.ARRIVE ;  /* 0x00000000000079c5 */ /* 0x000fe20000000000 */
[----:B------:R-:W-:Y:S01]  /*1b80*/  ULOP3.LUT UR7, UR11, 0x10000, URZ, 0xfc, !UPT ;  /* 0x000100000b077892 */ /* 0x000fe2000f8efc3f */
[----:B------:R2:W-:Y:S01]  /*1b90*/  STL [R1+0x74], RZ ;  /* 0x000074ff01007387 */ /* 0x0005e20000100800 */
[----:B------:R-:W-:Y:S01]  /*1ba0*/  USHF.R.U32.HI UR6, URZ, 0x4, UR6 ;  /* 0x000000043f067899 */ /* 0x000fe20008011606 */
[----:B01----:R-:W-:Y:S01]  /*1bb0*/  IMAD.MOV.U32 R0, RZ, RZ, RZ ;  /* 0x000000ffff007224 */ /* 0x003fe200078e00ff */
[----:B------:R-:W-:Y:S01]  /*1bc0*/  ULEA UR7, UR5, UR7, 0xa ;  /* 0x0000000705077291 */ /* 0x000fe2000f8e503f */
[----:B------:R2:W-:Y:S01]  /*1bd0*/  STL [R1+0x70], RZ ;  /* 0x000070ff01007387 */ /* 0x0005e20000100800 */
[----:B------:R-:W-:Y:S01]  /*1be0*/  ULOP3.LUT UR6, UR6, 0x3fff, URZ, 0xc0, !UPT ;  /* 0x00003fff06067892 */ /* 0x000fe2000f8ec03f */
[----:B------:R-:W-:Y:S01]  /*1bf0*/  CS2R R2, SRZ ;  /* 0x0000000000027805 */ /* 0x000fe2000001ff00 */
[----:B------:R-:W-:Y:S01]  /*1c00*/  UMOV UR17, 0x80000020 ;  /* 0x8000002000117882 */ /* 0x000fe20000000000 */
[----:B------:R-:W-:Y:S01]  /*1c10*/  UMOV UR19, 0x80000020 ;  /* 0x8000002000137882 */ /* 0x000fe20000000000 */
[----:B------:R-:W-:Y:S01]  /*1c20*/  ULOP3.LUT UR6, UR6, 0x10000, URZ, 0xfc, !UPT ;  /* 0x0001000006067892 */ /* 0x000fe2000f8efc3f */
[----:B------:R2:W-:Y:S01]  /*1c30*/  STL [R1+0x6c], RZ ;  /* 0x00006cff01007387 */ /* 0x0005e20000100800 */
[----:B------:R-:W-:Y:S01]  /*1c40*/  UMOV UR16, UR7 ;  /* 0x0000000700107c82 */ /* 0x000fe20008000000 */
[----:B------:R-:W-:Y:S01]  /*1c50*/  CS2R R4, SRZ ;  /* 0x0000000000047805 */ /* 0x000fe2000001ff00 */
[----:B------:R-:W-:Y:S01]  /*1c60*/  ULEA UR8, UR5, UR6, 0x9 ;  /* 0x0000000605087291 */ /* 0x000fe2000f8e483f */
[----:B------:R2:W-:Y:S01]  /*1c70*/  STL [R1+0x68], RZ ;  /* 0x000068ff01007387 */ /* 0x0005e20000100800 */
[----:B------:R-:W-:Y:S01]  /*1c80*/  CS2R R6, SRZ ;  /* 0x0000000000067805 */ /* 0x000fe2000001ff00 */
[----:B------:R-:W-:Y:S01]  /*1c90*/  UMOV UR6, 0x2 ;  /* 0x0000000200067882 */ /* 0x000fe20000000000 */
[----:B------:R-:W-:Y:S01]  /*1ca0*/  CS2R R8, SRZ ;  /* 0x0000000000087805 */ /* 0x000fe2000001ff00 */
[----:B------:R2:W-:Y:S01]  /*1cb0*/  STL [R1+0x64], RZ ;  /* 0x000064ff01007387 */ /* 0x0005e20000100800 */
[----:B------:R-:W-:Y:S01]  /*1cc0*/  CS2R R10, SRZ ;  /* 0x00000000000a7805 */ /* 0x000fe2000001ff00 */
[----:B------:R-:W-:Y:S01]  /*1cd0*/  UMOV UR18, UR8 ;  /* 0x0000000800127c82 */ /* 0x000fe20008000000 */
[----:B------:R-:W-:Y:S01]  /*1ce0*/  CS2R R12, SRZ ;  /* 0x00000000000c7805 */ /* 0x000fe2000001ff00 */
[----:B------:R-:W-:Y:S01]  /*1cf0*/  QGMMA.64x128x32.F32.E5M2.E5M2 R88, gdesc[UR16], RZ, !UPT ;  /* 0x01e00000105879f3 */ /* 0x000fe2000c7038ff */
[----:B------:R-:W-:Y:S01]  /*1d00*/  UIADD3 UR16, UR7, 0x200, URZ ;  /* 0x0000020007107890 */ /* 0x000fe2000fffe03f */
[----:B------:R2:W-:Y:S01]  /*1d10*/  STL [R1+0x60], RZ ;  /* 0x000060ff01007387 */ /* 0x0005e20000100800 */
[----:B------:R-:W-:Y:S01]  /*1d20*/  UMOV UR17, 0x80000020 ;  /* 0x8000002000117882 */ /* 0x000fe20000000000 */
[----:B------:R-:W-:-:S02]  /*1d30*/  CS2R R14, SRZ ;  /* 0x00000000000e7805 */ /* 0x000fc4000001ff00 */
[----:B------:R-:W-:Y:S01]  /*1d40*/  CS2R R16, SRZ ;  /* 0x0000000000107805 */ /* 0x000fe2000001ff00 */
[----:B------:R2:W-:Y:S01]  /*1d50*/  STL [R1+0x5c], RZ ;  /* 0x00005cff01007387 */ /* 0x0005e20000100800 */
[----:B------:R-:W-:Y:S02]  /*1d60*/  CS2R R18, SRZ ;  /* 0x0000000000127805 */ /* 0x000fe4000001ff00 */
[----:B------:R-:W-:Y:S02]  /*1d70*/  CS2R R20, SRZ ;  /* 0x0000000000147805 */ /* 0x000fe4000001ff00 */
[----:B------:R-:W-:Y:S01]  /*1d80*/  CS2R R22, SRZ ;  /* 0x0000000000167805 */ /* 0x000fe2000001ff00 */
[----:B------:R2:W-:Y:S01]  /*1d90*/  STL [R1+0x58], RZ ;  /* 0x000058ff01007387 */ /* 0x0005e20000100800 */
[----:B------:R-:W-:Y:S01]  /*1da0*/  CS2R R152, SRZ ;  /* 0x0000000000987805 */ /* 0x000fe2000001ff00 */
[----:B------:R-:W-:Y:S01]  /*1db0*/  QGMMA.64x128x32.F32.E5M2.E5M2 R24, gdesc[UR16], RZ, !UPT ;  /* 0x01e00000101879f3 */ /* 0x000fe2000c7038ff */
[----:B------:R-:W-:Y:S01]  /*1dc0*/  UIADD3 UR16, UR7, 0x2, URZ ;  /* 0x0000000207107890 */ /* 0x000fe2000fffe03f */
[----:B------:R2:W-:Y:S01]  /*1dd0*/  STL [R1+0x54], RZ ;  /* 0x000054ff01007387 */ /* 0x0005e20000100800 */
[----:B------:R-:W-:Y:S01]  /*1de0*/  UIADD3 UR18, UR8, 0x2, URZ ;  /* 0x0000000208127890 */ /* 0x000fe2000fffe03f */
[----:B------:R-:W-:Y:S01]  /*1df0*/  CS2R R154, SRZ ;  /* 0x00000000009a7805 */ /* 0x000fe2000001ff00 */
[----:B------:R-:W-:Y:S01]  /*1e00*/  UMOV UR17, 0x80000020 ;  /* 0x8000002000117882 */ /* 0x000fe20000000000 */
        /* <DEDUP_REMOVED lines=9> */
[----:B------:R-:W-:Y:S02]  /*1ea0*/  CS2R R166, SRZ ;  /* 0x0000000000a67805 */ /* 0x000fe4000001ff00 */
        /* <DEDUP_REMOVED lines=39> */
[----:B------:R-:W-:-:S03]  /*2120*/  IMAD.MOV.U32 R226, RZ, RZ, RZ ;  /* 0x000000ffffe27224 */ /* 0x000fc600078e00ff */
[----:B------:R2:W-:Y:S04]  /*2130*/  STL [R1+0x1c], RZ ;  /* 0x00001cff01007387 */ /* 0x0005e80000100800 */
[----:B------:R2:W-:Y:S04]  /*2140*/  STL [R1+0x18], RZ ;  /* 0x000018ff01007387 */ /* 0x0005e80000100800 */
[----:B------:R2:W-:Y:S04]  /*2150*/  STL [R1+0x14], RZ ;  /* 0x000014ff01007387 */ /* 0x0005e80000100800 */
[----:B------:R2:W-:Y:S04]  /*2160*/  STL [R1+0x10], RZ ;  /* 0x000010ff01007387 */ /* 0x0005e80000100800 */
[----:B------:R2:W-:Y:S04]  /*2170*/  STL [R1+0xc], RZ ;  /* 0x00000cff01007387 */ /* 0x0005e80000100800 */
[----:B------:R2:W-:Y:S04]  /*2180*/  STL [R1+0x8], RZ ;  /* 0x000008ff01007387 */ /* 0x0005e80000100800 */
[----:B------:R2:W-:Y:S04]  /*2190*/  STL [R1+0x4], RZ ;  /* 0x000004ff01007387 */ /* 0x0005e80000100800 */
[----:B------:R2:W-:Y:S01]  /*21a0*/  STL [R1], RZ ;  /* 0x000000ff01007387 */ /* 0x0005e20000100800 */
[----:B------:R-:W-:Y:S01]  /*21b0*/  QGMMA.64x128x32.F32.E5M2.E5M2 R88, gdesc[UR16], R88 ;  /* 0x01e00000105879f3 */ /* 0x000fe20008703858 */
[----:B------:R-:W-:Y:S01]  /*21c0*/  UIADD3 UR16, UR7, 0x202, URZ ;  /* 0x0000020207107890 */ /* 0x000fe2000fffe03f */
[----:B------:R-:W-:-:S02]  /*21d0*/  UMOV UR17, 0x80000020 ;  /* 0x8000002000117882 */ /* 0x000fc40000000000 */
[----:B------:R-:W-:Y:S02]  /*21e0*/  ULDC UR7, c[0x0][0x50c] ;  /* 0x0001430000077ab9 */ /* 0x000fe40000000800 */
[----:B------:R-:W-:-:S04]  /*21f0*/  UISETP.NE.AND UP0, UPT, UR7, 0x2, UPT ;  /* 0x000000020700788c */ /* 0x000fc8000bf05270 */
[----:B------:R-:W-:Y:S02]  /*2200*/  USEL UR7, URZ, 0x1, UP0 ;  /* 0x000000013f077887 */ /* 0x000fe40008000000 */
[----:B------:R-:W-:Y:S04]  /*2210*/  QGMMA.64x128x32.F32.E5M2.E5M2 R24, gdesc[UR16], R24, gsb0 ;  /* 0x01e00000101879f3 */ /* 0x000fe80008003818 */
[----:B------:R-:W-:-:S13]  /*2220*/  ISETP.NE.AND P0, PT, RZ, UR7, PT ;  /* 0x00000007ff007c0c */ /* 0x000fda000bf05270 */
[----:B--2---:R-:W-:Y:S05]  /*2230*/  @!P0 BRA `(.L_x_18) ;  /* 0x0000000800808947 */ /* 0x004fea0003800000 */
[----:B------:R-:W-:Y:S02]  /*2240*/  WARPGROUP.DEPBAR.LE gsb0, 0x0 ;  /* 0x00008000000079c5 */ /* 0x000fe40000010000 */
[----:B------:R-:W-:-:S01]  /*2250*/  FADD R227, RZ, R58 ;  /* 0x0000003affe37221 */ /* 0x000fc20000000000 */
[----:B------:R-:W-:Y:S01]  /*2260*/  FADD R226, RZ, R88 ;  /* 0x00000058ffe27221 */ /* 0x000fe20000000000 */
[----:B------:R-:W-:-:S01]  /*2270*/  FADD R225, RZ, R89 ;  /* 0x00000059ffe17221 */ /* 0x000fc20000000000 */
[----:B------:R-:W-:Y:S01]  /*2280*/  FADD R224, RZ, R90 ;  /* 0x0000005affe07221 */ /* 0x000fe20000000000 */
[----:B------:R-:W-:-:S01]  /*2290*/  FADD R223, RZ, R91 ;  /* 0x0000005bffdf7221 */ /* 0x000fc20000000000 */
[----:B------:R0:W-:Y:S01]  /*22a0*/  STL [R1], R227 ;  /* 0x000000e301007387 */ /* 0x0001e20000100800 */
[----:B------:R-:W-:-:S01]  /*22b0*/  FADD R222, RZ, R92 ;  /* 0x0000005cffde7221 */ /* 0x000fc20000000000 */
[----:B------:R-:W-:Y:S01]  /*22c0*/  FADD R221, RZ, R93 ;  /* 0x0000005dffdd7221 */ /* 0x000fe20000000000 */
[----:B------:R-:W-:-:S01]  /*22d0*/  FADD R220, RZ, R94 ;  /* 0x0000005effdc7221 */ /* 0x000fc20000000000 */
[----:B------:R-:W-:Y:S01]  /*22e0*/  FADD R219, RZ, R95 ;  /* 0x0000005fffdb7221 */ /* 0x000fe20000000000 */
[----:B------:R-:W-:-:S01]  /*22f0*/  FADD R218, RZ, R96 ;  /* 0x00000060ffda7221 */ /* 0x000fc20000000000 */
[----:B------:R-:W-:Y:S01]  /*2300*/  FADD R217, RZ, R97 ;  /* 0x00000061ffd97221 */ /* 0x000fe20000000000 */
[----:B------:R-:W-:-:S01]  /*2310*/  FADD R216, RZ, R98 ;  /* 0x00000062ffd87221 */ /* 0x000fc20000000000 */
[----:B------:R-:W-:Y:S01]  /*2320*/  FADD R215, RZ, R99 ;  /* 0x00000063ffd77221 */ /* 0x000fe20000000000 */
[----:B------:R-:W-:-:S01]  /*2330*/  FADD R214, RZ, R100 ;  /* 0x00000064ffd67221 */ /* 0x000fc20000000000 */
[----:B0-----:R-:W-:Y:S01]  /*2340*/  FADD R227, RZ, R59 ;  /* 0x0000003bffe37221 */ /* 0x001fe20000000000 */
[----:B------:R-:W-:-:S01]  /*2350*/  FADD R213, RZ, R101 ;  /* 0x00000065ffd57221 */ /* 0x000fc20000000000 */
[----:B------:R-:W-:Y:S01]  /*2360*/  FADD R212, RZ, R102 ;  /* 0x00000066ffd47221 */ /* 0x000fe20000000000 */
[----:B------:R-:W-:-:S01]  /*2370*/  FADD R211, RZ, R103 ;  /* 0x00000067ffd37221 */ /* 0x000fc20000000000 */
[----:B------:R-:W-:Y:S01]  /*2380*/  FADD R210, RZ, R104 ;  /* 0x00000068ffd27221 */ /* 0x000fe20000000000 */
[----:B------:R0:W-:Y:S01]  /*2390*/  STL [R1+0x4], R227 ;  /* 0x000004e301007387 */ /* 0x0001e20000100800 */
        /* <DEDUP_REMOVED lines=93> */
[----:B------:R-:W-:Y:S01]  /*2970*/  UMOV UR6, URZ ;  /* 0x0000003f00067c82 */ /* 0x000fe20008000000 */
[----:B0-----:R-:W-:-:S05]  /*2980*/  FADD R227, RZ, R66 ;  /* 0x00000042ffe37221 */ /* 0x001fca0000000000 */
[----:B------:R0:W-:Y:S02]  /*2990*/  STL [R1+0x20], R227 ;  /* 0x000020e301007387 */ /* 0x0001e40000100800 */
        /* <DEDUP_REMOVED lines=42> */
.L_x_18:
[----:B------:R-:W-:-:S04]  /*2c40*/  UIADD3 UR12, UR5, 0x1, URZ ;  /* 0x00000001050c7890 */ /* 0x000fc8000fffe03f */
[----:B------:R-:W-:-:S04]  /*2c50*/  UISETP.NE.AND UP0, UPT, UR12, 0x4, UPT ;  /* 0x000000040c00788c */ /* 0x000fc8000bf05270 */
[----:B------:R-:W-:Y:S02]  /*2c60*/  USEL UR8, URZ, 0x1, UP0 ;  /* 0x000000013f087887 */ /* 0x000fe40008000000 */
[----:B------:R-:W-:Y:S02]  /*2c70*/  USEL UR12, UR12, URZ, UP0 ;  /* 0x0000003f0c0c7287 */ /* 0x000fe40008000000 */
[----:B------:R-:W-:-:S06]  /*2c80*/  ULOP3.LUT UR8, UR4, UR8, URZ, 0x3c, !UPT ;  /* 0x0000000804087292 */ /* 0x000fcc000f8e3c3f */
[----:B0-----:R-:W-:Y:S01]  /*2c90*/  IMAD.U32 R227, RZ, RZ, UR8 ;  /* 0x00000008ffe37e24 */ /* 0x001fe2000f8e00ff */
[----:B------:R-:W-:-:S06]  /*2ca0*/  UMOV UR8, 0x1 ;  /* 0x0000000100087882 */ /* 0x000fcc0000000000 */
.L_x_13:
[----:B------:R-:W-:-:S04]  /*2cb0*/  UISETP.LT.AND UP0, UPT, UR9, 0x1, UPT ;  /* 0x000000010900788c */ /* 0x000fc8000bf01270 */
[----:B------:R-:W-:-:S04]  /*2cc0*/  USEL UR16, UR9, 0x1, UP0 ;  /* 0x0000000109107887 */ /* 0x000fc80008000000 */
[----:B------:R-:W-:-:S04]  /*2cd0*/  UIADD3 UR16, UR9, -UR16, URZ ;  /* 0x8000001009107290 */ /* 0x000fc8000fffe03f */
[----:B------:R-:W-:-:S06]  /*2ce0*/  UISETP.GE.AND UP0, UPT, UR16, 0x1, UPT ;  /* 0x000000011000788c */ /* 0x000fcc000bf06270 */
[----:B------:R-:W-:-:S13]  /*2cf0*/  PLOP3.LUT P0, PT, PT, PT, UP0, 0x80, 0x0 ;  /* 0x000000000000781c */ /* 0x000fda0003f0f008 */
[----:B------:R-:W-:Y:S05]  /*2d00*/  @!P0 BRA `(.L_x_19) ;  /* 0x0000001000a48947 */ /* 0x000fea0003800000 */
[----:B------:R-:W-:Y:S01]  /*2d10*/  IMAD.U32 R228, RZ, RZ, UR16 ;  /* 0x00000010ffe47e24 */ /* 0x000fe2000f8e00ff */
[----:B------:R-:W-:Y:S01]  /*2d20*/  UMOV UR24, UR5 ;  /* 0x0000000500187c82 */ /* 0x000fe20008000000 */
[----:B------:R-:W-:-:S05]  /*2d30*/  ULDC UR25, c[0x0][0x50c] ;  /* 0x0001430000197ab9 */ /* 0x000fca0000000800 */
.L_x_27:
[----:B------:R-:W-:-:S06]  /*2d40*/  UISETP.NE.AND UP0, UPT, UR23, 0x3, UPT ;  /* 0x000000031700788c */ /* 0x000fcc000bf05270 */
[----:B------:R-:W-:-:S13]  /*2d50*/  PLOP3.LUT P1, PT, PT, PT, UP0, 0x80, 0x0 ;  /* 0x000000000000781c */ /* 0x000fda0003f2f008 */
[----:B01----:R-:W-:Y:S05]  /*2d60*/  @!P1 BRA `(.L_x_20) ;  /* 0x0000000000049947 */ /* 0x003fea0003800000 */
[----:B------:R-:W-:Y:S01]  /*2d70*/  BPT.TRAP 0x1 ;  /* 0x000000040000795c */ /* 0x000fe20000300000 */
.L_x_20:
[----:B------:R-:W0:Y:S01]  /*2d80*/  S2UR UR16, SR_CgaCtaId ;  /* 0x00000000001079c3 */ /* 0x000e220000008800 */
[----:B------:R-:W-:Y:S01]  /*2d90*/  UMOV UR10, 0x400 ;  /* 0x00000400000a7882 */ /* 0x000fe20000000000 */
[----:B------:R-:W-:Y:S01]  /*2da0*/  SHF.L.U32 R229, R227, 0x1f, RZ ;  /* 0x0000001fe3e57819 */ /* 0x000fe200000006ff */
[----:B0-----:R-:W-:-:S04]  /*2db0*/  ULEA UR10, UR16, UR10, 0x18 ;  /* 0x0000000a100a7291 */ /* 0x001fc8000f8ec03f */
[----:B------:R-:W-:-:S09]  /*2dc0*/  ULEA UR16, UR12, UR10, 0x3 ;  /* 0x0000000a0c107291 */ /* 0x000fd2000f8e183f */
[----:B------:R0:W1:Y:S01]  /*2dd0*/  SYNCS.PHASECHK.TRANS64.TRYWAIT P0, [UR16], R229 ;  /* 0x000000e5ff0075a7 */ /* 0x0000620008000150 */
[----:B------:R-:W-:Y:S05]  /*2de0*/  @!P1 BRA `(.L_x_21) ;  /* 0x0000000000049947 */ /* 0x000fea0003800000 */
[----:B------:R-:W-:Y:S01]  /*2df0*/  BPT.TRAP 0x1 ;  /* 0x000000040000795c */ /* 0x000fe20000300000 */
.L_x_21:
[----:B-1----:R-:W-:Y:S05]  /*2e00*/  @P0 BRA `(.L_x_22) ;  /* 0x0000000000080947 */ /* 0x002fea0003800000 */
[----:B------:R-:W1:Y:S02]  /*2e10*/  SYNCS.PHASECHK.TRANS64.TRYWAIT P0, [UR16], R229 ;  /* 0x000000e5ff0075a7 */ /* 0x000e640008000150 */
[----:B-1----:R-:W-:Y:S05]  /*2e20*/  @!P0 BRA `(.L_x_23) ;  /* 0x000000d400048947 */ /* 0x002fea0003800000 */
.L_x_22:
[----:B------:R-:W-:Y:S01]  /*2e30*/  UIADD3 UR16, UR10, 0x10100, URZ ;  /* 0x000101000a107890 */ /* 0x000fe2000fffe03f */
[----:B------:R-:W-:Y:S01]  /*2e40*/  WARPGROUP.ARRIVE ;  /* 0x00000000000079c5 */ /* 0x000fe20000000000 */
[----:B------:R-:W-:Y:S02]  /*2e50*/  UISETP.NE.AND UP0, UPT, UR7, URZ, UPT ;  /* 0x0000003f0700728c */ /* 0x000fe4000bf05270 */
[----:B------:R-:W-:Y:S02]  /*2e60*/  USHF.R.U32.HI UR16, URZ, 0x4, UR16 ;  /* 0x000000043f107899 */ /* 0x000fe40008011610 */
[----:B------:R-:W-:Y:S02]  /*2e70*/  USEL UR8, UR8, URZ, !UP0 ;  /* 0x0000003f08087287 */ /* 0x000fe4000c000000 */
[----:B------:R-:W-:Y:S02]  /*2e80*/  ULOP3.LUT UR16, UR16, 0x3fff, URZ, 0xc0, !UPT ;  /* 0x00003fff10107892 */ /* 0x000fe4000f8ec03f */
[----:B------:R-:W-:-:S02]  /*2e90*/  UISETP.NE.U32.AND UP0, UPT, UR8, URZ, UPT ;  /* 0x0000003f0800728c */ /* 0x000fc4000bf05070 */
[----:B------:R-:W-:Y:S02]  /*2ea0*/  ULOP3.LUT UR7, UR11, 0x10000, URZ, 0xfc, !UPT ;  /* 0x000100000b077892 */ /* 0x000fe4000f8efc3f */
[----:B------:R-:W-:Y:S02]  /*2eb0*/  ULOP3.LUT UR8, UR16, 0x10000, URZ, 0xfc, !UPT ;  /* 0x0001000010087892 */ /* 0x000fe4000f8efc3f */
[----:B------:R-:W-:Y:S02]  /*2ec0*/  ULEA UR7, UR12, UR7, 0xa ;  /* 0x000000070c077291 */ /* 0x000fe4000f8e503f */
[----:B------:R-:W-:Y:S01]  /*2ed0*/  ULEA UR8, UR12, UR8, 0x9 ;  /* 0x000000080c087291 */ /* 0x000fe2000f8e483f */
[----:B------:R-:W-:Y:S01]  /*2ee0*/  UMOV UR17, 0x80000020 ;  /* 0x8000002000117882 */ /* 0x000fe20000000000 */
[----:B------:R-:W-:Y:S01]  /*2ef0*/  UMOV UR19, 0x80000020 ;  /* 0x8000002000137882 */ /* 0x000fe20000000000 */
[----:B------:R-:W-:Y:S02]  /*2f00*/  UIADD3 UR6, UR6, 0x2, URZ ;  /* 0x0000000206067890 */ /* 0x000fe4000fffe03f */
[----:B------:R-:W-:-:S02]  /*2f10*/  UMOV UR16, UR7 ;  /* 0x0000000700107c82 */ /* 0x000fc40008000000 */
[----:B------:R-:W-:Y:S02]  /*2f20*/  UMOV UR18, UR8 ;  /* 0x0000000800127c82 */ /* 0x000fe40008000000 */
[----:B------:R-:W-:Y:S01]  /*2f30*/  QGMMA.64x128x32.F32.E5M2.E5M2 R88, gdesc[UR16], R88, UP0 ;  /* 0x01e00000105879f3 */ /* 0x000fe2000bf03858 */
[----:B------:R-:W-:Y:S01]  /*2f40*/  UIADD3 UR16, UR7, 0x200, URZ ;  /* 0x0000020007107890 */ /* 0x000fe2000fffe03f */
[----:B------:R-:W-:-:S10]  /*2f50*/  UMOV UR17, 0x80000020 ;  /* 0x8000002000117882 */ /* 0x000fd40000000000 */
[----:B------:R-:W-:Y:S01]  /*2f60*/  QGMMA.64x128x32.F32.E5M2.E5M2 R24, gdesc[UR16], R24, UP0 ;  /* 0x01e00000101879f3 */ /* 0x000fe2000bf03818 */
[----:B------:R-:W-:Y:S02]  /*2f70*/  UIADD3 UR16, UR7, 0x2, URZ ;  /* 0x0000000207107890 */ /* 0x000fe4000fffe03f */
[----:B------:R-:W-:Y:S01]  /*2f80*/  UIADD3 UR18, UR8, 0x2, URZ ;  /* 0x0000000208127890 */ /* 0x000fe2000fffe03f */
[----:B------:R-:W-:Y:S01]  /*2f90*/  UMOV UR17, 0x80000020 ;  /* 0x8000002000117882 */ /* 0x000fe20000000000 */
[----:B------:R-:W-:Y:S01]  /*2fa0*/  UMOV UR19, 0x80000020 ;  /* 0x8000002000137882 */ /* 0x000fe20000000000 */
[----:B------:R-:W-:-:S06]  /*2fb0*/  UISETP.NE.AND UP0, UPT, UR6, UR25, UPT ;  /* 0x000000190600728c */ /* 0x000fcc000bf05270 */
[----:B------:R-:W-:Y:S01]  /*2fc0*/  QGMMA.64x128x32.F32.E5M2.E5M2 R88, gdesc[UR16], R88 ;  /* 0x01e00000105879f3 */ /* 0x000fe20008703858 */
[----:B------:R-:W-:Y:S01]  /*2fd0*/  UIADD3 UR16, UR7, 0x202, URZ ;  /* 0x0000020207107890 */ /* 0x000fe2000fffe03f */
[----:B------:R-:W-:Y:S01]  /*2fe0*/  UMOV UR17, 0x80000020 ;  /* 0x8000002000117882 */ /* 0x000fe20000000000 */
[----:B------:R-:W-:-:S06]  /*2ff0*/  USEL UR7, URZ, 0x1, UP0 ;  /* 0x000000013f077887 */ /* 0x000fcc0008000000 */
[----:B------:R-:W-:-:S03]  /*3000*/  ISETP.NE.AND P0, PT, RZ, UR7, PT ;  /* 0x00000007ff007c0c */ /* 0x000fc6000bf05270 */
[----:B------:R-:W-:Y:S03]  /*3010*/  QGMMA.64x128x32.F32.E5M2.E5M2 R24, gdesc[UR16], R24, gsb0 ;  /* 0x01e00000101879f3 */ /* 0x000fe60008003818 */
[----:B------:R-:W-:-:S07]  /*3020*/  WARPGROUP.DEPBAR.LE gsb0, 0x1 ;  /* 0x00008000000079c5 */ /* 0x000fce0000010100 */
[----:B------:R-:W-:Y:S05]  /*3030*/  @!P0 BRA `(.L_x_24) ;  /* 0x0000000c00808947 */ /* 0x000fea0003800000 */
[----:B------:R-:W-:Y:S02]  /*3040*/  WARPGROUP.DEPBAR.LE gsb0, 0x0 ;  /* 0x00008000000079c5 */ /* 0x000fe40000010000 */
[----:B------:R-:W-:-:S01]  /*3050*/  FADD R226, R88, R226 ;  /* 0x000000e258e27221 */ /* 0x000fc20000000000 */
[----:B------:R-:W-:Y:S01]  /*3060*/  FADD R225, R89, R225 ;  /* 0x000000e159e17221 */ /* 0x000fe20000000000 */
[----:B------:R1:W-:Y:S01]  /*3070*/  STL [R1+0x88], R227 ;  /* 0x000088e301007387 */ /* 0x0003e20000100800 */
[----:B------:R-:W-:-:S01]  /*3080*/  FADD R224, R90, R224 ;  /* 0x000000e05ae07221 */ /* 0x000fc20000000000 */
[----:B------:R-:W-:Y:S01]  /*3090*/  FADD R223, R91, R223 ;  /* 0x000000df5bdf7221 */ /* 0x000fe20000000000 */
[----:B------:R-:W-:-:S01]  /*30a0*/  FADD R222, R92, R222 ;  /* 0x000000de5cde7221 */ /* 0x000fc20000000000 */
[----:B------:R-:W-:Y:S01]  /*30b0*/  FADD R221, R93, R221 ;  /* 0x000000dd5ddd7221 */ /* 0x000fe20000000000 */
[----:B-1----:R-:W2:Y:S04]  /*30c0*/  LDL.LU R227, [R1+0x30] ;  /* 0x0000300001e37983 */ /* 0x002ea80000300800 */
[----:B------:R1:W-:Y:S01]  /*30d0*/  STL [R1+0x8c], R226 ;  /* 0x00008ce201007387 */ /* 0x0003e20000100800 */
[----:B------:R-:W-:-:S01]  /*30e0*/  FADD R220, R94, R220 ;  /* 0x000000dc5edc7221 */ /* 0x000fc20000000000 */
[----:B------:R-:W-:-:S02]  /*30f0*/  FADD R219, R95, R219 ;  /* 0x000000db5fdb7221 */ /* 0x000fc40000000000 */
[----:B-1----:R-:W3:Y:S04]  /*3100*/  LDL.LU R226, [R1+0x2c] ;  /* 0x00002c0001e27983 */ /* 0x002ee80000300800 */
[----:B------:R1:W-:Y:S01]  /*3110*/  STL [R1+0x90], R225 ;  /* 0x000090e101007387 */ /* 0x0003e20000100800 */
[----:B------:R-:W-:-:S03]  /*3120*/  FADD R218, R96, R218 ;  /* 0x000000da60da7221 */ /* 0x000fc60000000000 */
[----:B-1----:R-:W4:Y:S04]  /*3130*/  LDL.LU R225, [R1+0x28] ;  /* 0x0000280001e17983 */ /* 0x002f280000300800 */
        /* <DEDUP_REMOVED lines=9> */
[----:B------:R1:W-:Y:S04]  /*31d0*/  STL [R1+0xa0], R221 ;  /* 0x0000a0dd01007387 */ /* 0x0003e80000100800 */
        /* <DEDUP_REMOVED lines=12> */
[----:B-1----:R-:W4:Y:S01]  /*32a0*/  LDL.LU R215, [R1] ;  /* 0x0000000001d77983 */ /* 0x002f220000300800 */
[----:B------:R-:W-:-:S01]  /*32b0*/  FADD R214, R100, R214 ;  /* 0x000000d664d67221 */ /* 0x000fc20000000000 */
[----:B------:R-:W-:Y:S01]  /*32c0*/  FADD R213, R101, R213 ;  /* 0x000000d565d57221 */ /* 0x000fe20000000000 */
[----:B------:R-:W-:-:S01]  /*32d0*/  FADD R212, R102, R212 ;  /* 0x000000d466d47221 */ /* 0x000fc20000000000 */
[----:B------:R-:W-:Y:S01]  /*32e0*/  FADD R211, R103, R211 ;  /* 0x000000d367d37221 */ /* 0x000fe20000000000 */
[----:B------:R-:W-:-:S01]  /*32f0*/  FADD R210, R104, R210 ;  /* 0x000000d268d27221 */ /* 0x000fc20000000000 */
[----:B------:R-:W-:Y:S01]  /*3300*/  STL [R1+0xbc], R214 ;  /* 0x0000bcd601007387 */ /* 0x000fe20000100800 */
        /* <DEDUP_REMOVED lines=11> */
[----:B------:R1:W-:Y:S01]  /*33c0*/  STL [R1+0xc8], R211 ;  /* 0x0000c8d301007387 */ /* 0x0003e20000100800 */
[----:B------:R-:W-:-:S01]  /*33d0*/  FADD R200, R114, R200 ;  /* 0x000000c872c87221 */ /* 0x000fc20000000000 */
[----:B------:R-:W-:Y:S01]  /*33e0*/  FADD R199, R115, R199 ;  /* 0x000000c773c77221 */ /* 0x000fe20000000000 */
        /* <DEDUP_REMOVED lines=69> */
[----:B-----5:R-:W-:Y:S01]  /*3840*/  FADD R0, R57, R0 ;  /* 0x0000000039007221 */ /* 0x020fe20000000000 */
[----:B--2---:R-:W-:-:S01]  /*3850*/  FADD R227, R70, R227 ;  /* 0x000000e346e37221 */ /* 0x004fc20000000000 */
[----:B---3--:R-:W-:Y:S01]  /*3860*/  FADD R226, R69, R226 ;  /* 0x000000e245e27221 */ /* 0x008fe20000000000 */
[----:B----4-:R-:W-:-:S01]  /*3870*/  FADD R225, R68, R225 ;  /* 0x000000e144e17221 */ /* 0x010fc20000000000 */
        /* <DEDUP_REMOVED lines=9> */
[----:B------:R-:W-:-:S05]  /*3910*/  FADD R215, R58, R215 ;  /* 0x000000d73ad77221 */ /* 0x000fca0000000000 */
[----:B------:R2:W-:Y:S04]  /*3920*/  STL [R1], R215 ;  /* 0x000000d701007387 */ /* 0x0005e80000100800 */
[----:B------:R3:W-:Y:S04]  /*3930*/  STL [R1+0x4], R216 ;  /* 0x000004d801007387 */ /* 0x0007e80000100800 */
        /* <DEDUP_REMOVED lines=8> */
[----:B-1----:R-:W4:Y:S04]  /*39c0*/  LDL.LU R211, [R1+0x34] ;  /* 0x0000340001d37983 */ /* 0x002f280000300800 */
[----:B------:R1:W-:Y:S04]  /*39d0*/  STL [R1+0x28], R225 ;  /* 0x000028e101007387 */ /* 0x0003e80000100800 */
[----:B------:R-:W4:Y:S04]  /*39e0*/  LDL.LU R212, [R1+0x38] ;  /* 0x0000380001d47983 */ /* 0x000f280000300800 */
[----:B------:R1:W-:Y:S04]  /*39f0*/  STL [R1+0x2c], R226 ;  /* 0x00002ce201007387 */ /* 0x0003e80000100800 */
[----:B------:R-:W4:Y:S04]  /*3a00*/  LDL.LU R213, [R1+0x3c] ;  /* 0x00003c0001d57983 */ /* 0x000f280000300800 */
[----:B------:R1:W-:Y:S04]  /*3a10*/  STL [R1+0x30], R227 ;  /* 0x000030e301007387 */ /* 0x0003e80000100800 */
[----:B------:R-:W4:Y:S04]  /*3a20*/  LDL.LU R214, [R1+0x40] ;  /* 0x0000400001d67983 */ /* 0x000f280000300800 */
[----:B--2---:R-:W2:Y:S04]  /*3a30*/  LDL.LU R215, [R1+0x44] ;  /* 0x0000440001d77983 */ /* 0x004ea80000300800 */
[----:B---3--:R-:W3:Y:S04]  /*3a40*/  LDL.LU R216, [R1+0x48] ;  /* 0x0000480001d87983 */ /* 0x008ee80000300800 */
[----:B----4-:R-:W4:Y:S04]  /*3a50*/  LDL.LU R217, [R1+0x4c] ;  /* 0x00004c0001d97983 */ /* 0x010f280000300800 */
[----:B0-----:R-:W4:Y:S04]  /*3a60*/  LDL.LU R218, [R1+0x50] ;  /* 0x0000500001da7983 */ /* 0x001f280000300800 */
[----:B------:R-:W4:Y:S04]  /*3a70*/  LDL.LU R219, [R1+0x54] ;  /* 0x0000540001db7983 */ /* 0x000f280000300800 */
[----:B------:R-:W4:Y:S04]  /*3a80*/  LDL.LU R220, [R1+0x58] ;  /* 0x0000580001dc7983 */ /* 0x000f280000300800 */
[----:B------:R-:W4:Y:S04]  /*3a90*/  LDL.LU R221, [R1+0x5c] ;  /* 0x00005c0001dd7983 */ /* 0x000f280000300800 */
[----:B------:R-:W4:Y:S04]  /*3aa0*/  LDL.LU R222, [R1+0x60] ;  /* 0x0000600001de7983 */ /* 0x000f280000300800 */
[----:B------:R-:W4:Y:S04]  /*3ab0*/  LDL.LU R223, [R1+0x64] ;  /* 0x0000640001df7983 */ /* 0x000f280000300800 */
[----:B------:R-:W4:Y:S04]  /*3ac0*/  LDL.LU R224, [R1+0x68] ;  /* 0x0000680001e07983 */ /* 0x000f280000300800 */
[----:B-1----:R-:W4:Y:S04]  /*3ad0*/  LDL.LU R225, [R1+0x6c] ;  /* 0x00006c0001e17983 */ /* 0x002f280000300800 */
[----:B------:R-:W4:Y:S04]  /*3ae0*/  LDL.LU R226, [R1+0x70] ;  /* 0x0000700001e27983 */ /* 0x000f280000300800 */
[----:B------:R-:W4:Y:S01]  /*3af0*/  LDL.LU R227, [R1+0x74] ;  /* 0x0000740001e37983 */ /* 0x000f220000300800 */
[----:B------:R-:W-:-:S05]  /*3b00*/  FADD R211, R71, R211 ;  /* 0x000000d347d37221 */ /* 0x000fca0000000000 */
[----:B------:R0:W-:Y:S01]  /*3b10*/  STL [R1+0x34], R211 ;  /* 0x000034d301007387 */ /* 0x0001e20000100800 */
[----:B------:R-:W-:-:S03]  /*3b20*/  FADD R212, R72, R212 ;  /* 0x000000d448d47221 */ /* 0x000fc60000000000 */
[----:B0-----:R1:W5:Y:S01]  /*3b30*/  LDL.LU R211, [R1+0xc8] ;  /* 0x0000c80001d37983 */ /* 0x0013620000300800 */
[----:B------:R-:W-:-:S03]  /*3b40*/  FADD R213, R73, R213 ;  /* 0x000000d549d57221 */ /* 0x000fc60000000000 */
[----:B------:R0:W-:Y:S01]  /*3b50*/  STL [R1+0x38], R212 ;  /* 0x000038d401007387 */ /* 0x0001e20000100800 */
[----:B------:R-:W-:-:S01]  /*3b60*/  FADD R214, R74, R214 ;  /* 0x000000d64ad67221 */ /* 0x000fc20000000000 */
[----:B--2---:R-:W-:Y:S02]  /*3b70*/  FADD R215, R75, R215 ;  /* 0x000000d74bd77221 */ /* 0x004fe40000000000 */
[----:B0-----:R1:W5:Y:S01]  /*3b80*/  LDL.LU R212, [R1+0xc4] ;  /* 0x0000c40001d47983 */ /* 0x0013620000300800 */
[----:B---3--:R-:W-:-:S03]  /*3b90*/  FADD R216, R76, R216 ;  /* 0x000000d84cd87221 */ /* 0x008fc60000000000 */
[----:B------:R0:W-:Y:S01]  /*3ba0*/  STL [R1+0x3c], R213 ;  /* 0x00003cd501007387 */ /* 0x0001e20000100800 */
[----:B----4-:R-:W-:-:S03]  /*3bb0*/  FADD R217, R77, R217 ;  /* 0x000000d94dd97221 */ /* 0x010fc60000000000 */
[----:B0-----:R1:W5:Y:S01]  /*3bc0*/  LDL.LU R213, [R1+0xc0] ;  /* 0x0000c00001d57983 */ /* 0x0013620000300800 */
[----:B------:R-:W-:-:S03]  /*3bd0*/  FADD R218, R78, R218 ;  /* 0x000000da4eda7221 */ /* 0x000fc60000000000 */
[----:B------:R0:W-:Y:S01]  /*3be0*/  STL [R1+0x40], R214 ;  /* 0x000040d601007387 */ /* 0x0001e20000100800 */
[----:B------:R-:W-:-:S01]  /*3bf0*/  FADD R219, R79, R219 ;  /* 0x000000db4fdb7221 */ /* 0x000fc20000000000 */
[----:B------:R-:W-:Y:S02]  /*3c00*/  FADD R220, R80, R220 ;  /* 0x000000dc50dc7221 */ /* 0x000fe40000000000 */
[----:B0-----:R1:W5:Y:S04]  /*3c10*/  LDL.LU R214, [R1+0xbc] ;  /* 0x0000bc0001d67983 */ /* 0x0013680000300800 */
[----:B------:R0:W-:Y:S01]  /*3c20*/  STL [R1+0x44], R215 ;  /* 0x000044d701007387 */ /* 0x0001e20000100800 */
[----:B------:R-:W-:-:S01]  /*3c30*/  FADD R221, R81, R221 ;  /* 0x000000dd51dd7221 */ /* 0x000fc20000000000 */
[----:B------:R-:W-:-:S02]  /*3c40*/  FADD R222, R82, R222 ;  /* 0x000000de52de7221 */ /* 0x000fc40000000000 */
[----:B0-----:R1:W5:Y:S04]  /*3c50*/  LDL.LU R215, [R1+0xb8] ;  /* 0x0000b80001d77983 */ /* 0x0013680000300800 */
[----:B------:R0:W-:Y:S01]  /*3c60*/  STL [R1+0x48], R216 ;  /* 0x000048d801007387 */ /* 0x0001e20000100800 */
[----:B------:R-:W-:-:S03]  /*3c70*/  FADD R223, R83, R223 ;  /* 0x000000df53df7221 */ /* 0x000fc60000000000 */
        /* <DEDUP_REMOVED lines=13> */
[----:B------:R0:W-:Y:S04]  /*3d50*/  STL [R1+0x5c], R221 ;  /* 0x00005cdd01007387 */ /* 0x0001e80000100800 */
        /* <DEDUP_REMOVED lines=12> */
[----:B0-----:R1:W5:Y:S01]  /*3e20*/  LDL.LU R227, [R1+0x88] ;  /* 0x0000880001e37983 */ /* 0x0013620000300800 */
[----:B------:R-:W-:-:S05]  /*3e30*/  UMOV UR6, URZ ;  /* 0x0000003f00067c82 */ /* 0x000fca0008000000 */
.L_x_24:
[----:B------:R-:W-:Y:S05]  /*3e40*/  @!P1 BRA `(.L_x_25) ;  /* 0x0000000000049947 */ /* 0x000fea0003800000 */
[----:B------:R-:W-:Y:S01]  /*3e50*/  BPT.TRAP 0x1 ;  /* 0x000000040000795c */ /* 0x000fe20000300000 */
.L_x_25:
[----:B------:R-:W-:Y:S02]  /*3e60*/  UISETP.GT.U32.AND UP0, UPT, UR13, 0x1, UPT ;  /* 0x000000010d00788c */ /* 0x000fe4000bf04070 */
[----:B------:R-:W-:-:S04]  /*3e70*/  ULEA UR8, UR24, UR10, 0x3 ;  /* 0x0000000a18087291 */ /* 0x000fc8000f8e183f */
[----:B------:R-:W-:Y:S01]  /*3e80*/  UIADD3 UR8, UR8, 0x20, URZ ;  /* 0x0000002008087890 */ /* 0x000fe2000fffe03f */
[----:B------:R-:W-:-:S03]  /*3e90*/  PLOP3.LUT P0, PT, PT, PT, UP0, 0x80, 0x0 ;  /* 0x000000000000781c */ /* 0x000fc60003f0f008 */
[----:B------:R-:W-:-:S09]  /*3ea0*/  UPRMT UR8, URZ, 0x654, UR8 ;  /* 0x000006543f087896 */ /* 0x000fd20008000008 */
[----:B------:R-:W-:Y:S01]  /*3eb0*/  SYNCS.ARRIVE.TRANS64.RED.A1T0 RZ, [UR8], RZ ;  /* 0x000000ffffff79a7 */ /* 0x000fe20008100408 */
[----:B------:R-:W-:Y:S05]  /*3ec0*/  @P0 BRA `(.L_x_26) ;  /* 0x0000000000040947 */ /* 0x000fea0003800000 */
[----:B------:R-:W-:Y:S01]  /*3ed0*/  BPT.TRAP 0x1 ;  /* 0x000000040000795c */ /* 0x000fe20000300000 */
.L_x_26:
[----:B------:R-:W-:Y:S01]  /*3ee0*/  UIADD3 UR12, UR12, 0x1, URZ ;  /* 0x000000010c0c7890 */ /* 0x000fe2000fffe03f */
[C---:B------:R-:W-:Y:S01]  /*3ef0*/  ISETP.GT.AND P0, PT, R228.reuse, 0x1, PT ;  /* 0x00000001e400780c */ /* 0x040fe20003f04270 */
[----:B------:R-:W-:Y:S01]  /*3f00*/  UIADD3 UR24, UR24, 0x1, URZ ;  /* 0x0000000118187890 */ /* 0x000fe2000fffe03f */
[----:B------:R-:W-:Y:S01]  /*3f10*/  VIADD R228, R228, 0xffffffff ;  /* 0xffffffffe4e47836 */ /* 0x000fe20000000000 */
[----:B------:R-:W-:Y:S02]  /*3f20*/  UISETP.NE.AND UP0, UPT, UR12, 0x4, UPT ;  /* 0x000000040c00788c */ /* 0x000fe4000bf05270 */
[----:B------:R-:W-:Y:S02]  /*3f30*/  UISETP.NE.AND UP1, UPT, UR24, 0x4, UPT ;  /* 0x000000041800788c */ /* 0x000fe4000bf25270 */
[----:B------:R-:W-:Y:S02]  /*3f40*/  USEL UR8, URZ, 0x1, UP0 ;  /* 0x000000013f087887 */ /* 0x000fe40008000000 */
[----:B------:R-:W-:-:S02]  /*3f50*/  USEL UR12, UR12, URZ, UP0 ;  /* 0x0000003f0c0c7287 */ /* 0x000fc40008000000 */
[----:B------:R-:W-:Y:S02]  /*3f60*/  USEL UR24, UR24, URZ, UP1 ;  /* 0x0000003f18187287 */ /* 0x000fe40008800000 */
[----:B-----5:R-:W-:Y:S01]  /*3f70*/  LOP3.LUT R227, R227, UR8, RZ, 0x3c, !PT ;  /* 0x00000008e3e37c12 */ /* 0x020fe2000f8e3cff */
[----:B------:R-:W-:Y:S01]  /*3f80*/  UMOV UR8, 0x1 ;  /* 0x0000000100087882 */ /* 0x000fe20000000000 */
[----:B------:R-:W-:Y:S08]  /*3f90*/  @P0 BRA `(.L_x_27) ;  /* 0xffffffec00680947 */ /* 0x000ff0000383ffff */
.L_x_19:
[----:B------:R-:W-:-:S04]  /*3fa0*/  UISETP.NE.AND UP0, UPT, UR6, URZ, UPT ;  /* 0x0000003f0600728c */ /* 0x000fc8000bf05270 */
[----:B------:R-:W-:-:S06]  /*3fb0*/  USEL UR6, URZ, 0x1, !UP0 ;  /* 0x000000013f067887 */ /* 0x000fcc000c000000 */
[----:B------:R-:W-:-:S13]  /*3fc0*/  ISETP.NE.AND P0, PT, RZ, UR6, PT ;  /* 0x00000006ff007c0c */ /* 0x000fda000bf05270 */
[----:B------:R-:W-:Y:S05]  /*3fd0*/  @!P0 BRA `(.L_x_28) ;  /* 0x0000000c00dc8947 */ /* 0x000fea0003800000 */
[----:B------:R-:W2:Y:S04]  /*3fe0*/  LDL.LU R227, [R1+0x74] ;  /* 0x0000740001e37983 */ /* 0x000ea80000300800 */
[----:B--2---:R2:W-:Y:S04]  /*3ff0*/  STL [R1+0x88], R227 ;  /* 0x000088e301007387 */ /* 0x0045e80000100800 */
[----:B--2---:R-:W2:Y:S04]  /*4000*/  LDL.LU R227, [R1+0x70] ;  /* 0x0000700001e37983 */ /* 0x004ea80000300800 */
        /* <DEDUP_REMOVED lines=55> */
[----:B--2---:R-:W2:Y:S01]  /*4380*/  LDL.LU R227, [R1] ;  /* 0x0000000001e37983 */ /* 0x004ea20000300800 */
[----:B------:R-:W-:-:S02]  /*4390*/  WARPGROUP.DEPBAR.LE gsb0, 0x0 ;  /* 0x00008000000079c5 */ /* 0x000fc40000010000 */
[----:B------:R-:W-:Y:S01]  /*43a0*/  FADD R226, R88, R226 ;  /* 0x000000e258e27221 */ /* 0x000fe20000000000 */
        /* <DEDUP_REMOVED lines=97> */
[----:B--2---:R-:W-:-:S05]  /*49c0*/  FADD R227, R58, R227 ;  /* 0x000000e33ae37221 */ /* 0x004fca0000000000 */
[----:B------:R2:W-:Y:S04]  /*49d0*/  STL [R1], R227 ;  /* 0x000000e301007387 */ /* 0x0005e80000100800 */
[----:B--2---:R-:W2:Y:S02]  /*49e0*/  LDL.LU R227, [R1+0xf8] ;  /* 0x0000f80001e37983 */ /* 0x004ea40000300800 */
[----:B--2---:R-:W-:-:S05]  /*49f0*/  FADD R227, R59, R227 ;  /* 0x000000e33be37221 */ /* 0x004fca0000000000 */
[----:B------:R2:W-:Y:S04]  /*4a00*/  STL [R1+0x4], R227 ;  /* 0x000004e301007387 */ /* 0x0005e80000100800 */
        /* <DEDUP_REMOVED lines=83> */
[----:B------:R2:W-:Y:S02]  /*4f40*/  STL [R1+0x74], R227 ;  /* 0x000074e301007387 */ /* 0x0005e40000100800 */
.L_x_28:
[----:B------:R-:W-:Y:S02]  /*4f50*/  WARPGROUP.DEPBAR.LE gsb0, 0x0 ;  /* 0x00008000000079c5 */ /* 0x000fe40000010000 */
[----:B------:R-:W3:Y:S02]  /*4f60*/  LDC R24, c[0x0][0x28c] ;  /* 0x0000a300ff187b82 */ /* 0x000ee40000000800 */
[----:B---3--:R-:W-:-:S13]  /*4f70*/  ISETP.GE.AND P0, PT, R24, 0x1, PT ;  /* 0x000000011800780c */ /* 0x008fda0003f06270 */
[----:B------:R-:W-:Y:S05]  /*4f80*/  @!P0 BRA `(.L_x_29) ;  /* 0x0000000000408947 */ /* 0x000fea0003800000 */
[----:B------:R-:W-:-:S06]  /*4f90*/  UISETP.NE.AND UP0, UPT, UR23, 0x3, UPT ;  /* 0x000000031700788c */ /* 0x000fcc000bf05270 */
[----:B------:R-:W-:-:S13]  /*4fa0*/  PLOP3.LUT P0, PT, PT, PT, UP0, 0x80, 0x0 ;  /* 0x000000000000781c */ /* 0x000fda0003f0f008 */
[----:B------:R-:W-:Y:S05]  /*4fb0*/  @!P0 BRA `(.L_x_30) ;  /* 0x0000000000048947 */ /* 0x000fea0003800000 */
[----:B------:R-:W-:Y:S01]  /*4fc0*/  BPT.TRAP 0x1 ;  /* 0x000000040000795c */ /* 0x000fe20000300000 */
.L_x_30:
[----:B------:R-:W-:-:S04]  /*4fd0*/  UISETP.LT.AND UP0, UPT, UR9, 0x1, UPT ;  /* 0x000000010900788c */ /* 0x000fc8000bf01270 */
[----:B------:R-:W-:Y:S02]  /*4fe0*/  USEL UR6, UR9, 0x1, UP0 ;  /* 0x0000000109067887 */ /* 0x000fe40008000000 */
[----:B------:R-:W-:Y:S02]  /*4ff0*/  UISETP.GT.U32.AND UP0, UPT, UR13, 0x1, UPT ;  /* 0x000000010d00788c */ /* 0x000fe4000bf04070 */
[----:B------:R-:W-:-:S04]  /*5000*/  UIADD3 UR6, UR5, UR9, -UR6 ;  /* 0x0000000905067290 */ /* 0x000fc8000fffe806 */
[----:B------:R-:W-:Y:S01]  /*5010*/  USHF.L.U32 UR6, UR6, 0x3, URZ ;  /* 0x0000000306067899 */ /* 0x000fe2000800063f */
[----:B------:R-:W-:-:S03]  /*5020*/  PLOP3.LUT P0, PT, PT, PT, UP0, 0x80, 0x0 ;  /* 0x000000000000781c */ /* 0x000fc60003f0f008 */
[----:B------:R-:W-:-:S04]  /*5030*/  ULOP3.LUT UR6, UR6, 0x18, URZ, 0xc0, !UPT ;  /* 0x0000001806067892 */ /* 0x000fc8000f8ec03f */
[----:B------:R-:W-:-:S04]  /*5040*/  UIADD3 UR6, UR10, 0x20, UR6 ;  /* 0x000000200a067890 */ /* 0x000fc8000fffe006 */
[----:B------:R-:W-:-:S09]  /*5050*/  UPRMT UR6, URZ, 0x654, UR6 ;  /* 0x000006543f067896 */ /* 0x000fd20008000006 */
[----:B------:R-:W-:Y:S01]  /*5060*/  SYNCS.ARRIVE.TRANS64.RED.A1T0 RZ, [UR6], RZ ;  /* 0x000000ffffff79a7 */ /* 0x000fe20008100406 */
[----:B------:R-:W-:Y:S05]  /*5070*/  @P0 BRA `(.L_x_29) ;  /* 0x0000000000040947 */ /* 0x000fea0003800000 */
[----:B------:R-:W-:Y:S01]  /*5080*/  BPT.TRAP 0x1 ;  /* 0x000000040000795c */ /* 0x000fe20000300000 */
.L_x_29:
[----:B------:R3:W-:Y:S01]  /*5090*/  STL [R1+0x8c], R2 ;  /* 0x00008c0201007387 */ /* 0x0007e20000100800 */
[----:B------:R-:W4:Y:S01]  /*50a0*/  LDC R28, c[0x0][0x288] ;  /* 0x0000a200ff1c7b82 */ /* 0x000f220000000800 */
[----:B------:R-:W-:Y:S02]  /*50b0*/  ULDC UR6, c[0x0][0x284] ;  /* 0x0000a10000067ab9 */ /* 0x000fe40000000800 */
[----:B---3--:R-:W3:Y:S04]  /*50c0*/  LDL.LU R2, [R1+0x80] ;  /* 0x0000800001027983 */ /* 0x008ee80000300800 */
[----:B------:R0:W-:Y:S04]  /*50d0*/  STL [R1+0x88], R0 ;  /* 0x0000880001007387 */ /* 0x0001e80000100800 */
[----:B0-----:R-:W4:Y:S01]  /*50e0*/  LDL.LU R0, [R1+0x84] ;  /* 0x0000840001007983 */ /* 0x001f220000300800 */
[----:B--2---:R-:W0:Y:S02]  /*50f0*/  S2R R227, SR_TID.X ;  /* 0x0000000000e37919 */ /* 0x004e240000002100 */
[----:B0-----:R-:W-:-:S02]  /*5100*/  SHF.R.U32.HI R24, RZ, 0x2, R227 ;  /* 0x00000002ff187819 */ /* 0x001fc400000116e3 */
[----:B------:R-:W-:Y:S02]  /*5110*/  LOP3.LUT R26, R227, 0x60, RZ, 0xc0, !PT ;  /* 0x00000060e31a7812 */ /* 0x000fe400078ec0ff */
[----:B------:R-:W-:Y:S02]  /*5120*/  SHF.R.U32.HI R27, RZ, 0x7, R227 ;  /* 0x00000007ff1b7819 */ /* 0x000fe400000116e3 */
[----:B------:R-:W-:Y:S02]  /*5130*/  LOP3.LUT R25, R24, 0x7, RZ, 0xc0, !PT ;  /* 0x0000000718197812 */ /* 0x000fe400078ec0ff */
[----:B------:R-:W-:Y:S02]  /*5140*/  SHF.R.U32.HI R26, RZ, 0x1, R26 ;  /* 0x00000001ff1a7819 */ /* 0x000fe4000001161a */
[----:B------:R-:W-:Y:S02]  /*5150*/  LOP3.LUT R24, R27, 0x1, RZ, 0xc0, !PT ;  /* 0x000000011b187812 */ /* 0x000fe400078ec0ff */
[----:B------:R-:W-:-:S02]  /*5160*/  IADD3 R31, RZ, -R26, -R25 ;  /* 0x8000001aff1f7210 */ /* 0x000fc40007ffe819 */
[----:B------:R-:W-:Y:S01]  /*5170*/  LOP3.LUT R27, R227, 0x3, RZ, 0xc0, !PT ;  /* 0x00000003e31b7812 */ /* 0x000fe200078ec0ff */
[C---:B------:R-:W-:Y:S02]  /*5180*/  IMAD.SHL.U32 R30, R24.reuse, 0x40, RZ ;  /* 0x00000040181e7824 */ /* 0x040fe400078e00ff */
[----:B------:R-:W-:Y:S02]  /*5190*/  IMAD R31, R24, -0x40, R31 ;  /* 0xffffffc0181f7824 */ /* 0x000fe400078e021f */
[----:B---3--:R-:W-:Y:S02]  /*51a0*/  IMAD.SHL.U32 R29, R2, 0x80, RZ ;  /* 0x00000080021d7824 */ /* 0x008fe400078e00ff */
[----:B------:R0:W5:Y:S01]  /*51b0*/  LDL.LU R2, [R1+0x8c] ;  /* 0x00008c0001027983 */ /* 0x0001620000300800 */
[----:B----4-:R-:W-:Y:S02]  /*51c0*/  IMAD.WIDE R38, R0, 0x100, RZ ;  /* 0x0000010000267825 */ /* 0x010fe400078e02ff */
[----:B------:R-:W-:-:S02]  /*51d0*/  ISETP.GE.AND P0, PT, R29, R28, PT ;  /* 0x0000001c1d00720c */ /* 0x000fc40003f06270 */
[----:B------:R-:W-:Y:S01]  /*51e0*/  LOP3.LUT R43, R30, 0x40, R25, 0xe2, !PT ;  /* 0x000000401e2b7812 */ /* 0x000fe200078ee219 */
[----:B------:R-:W-:Y:S02]  /*51f0*/  IMAD.SHL.U32 R24, R0, 0x100, RZ ;  /* 0x0000010000187824 */ /* 0x000fe400078e00ff */
[----:B------:R0:W5:Y:S01]  /*5200*/  LDL.LU R0, [R1+0x88] ;  /* 0x0000880001007983 */ /* 0x0001620000300800 */
[----:B------:R-:W-:Y:S02]  /*5210*/  IMAD.SHL.U32 R32, R227, 0x2, RZ ;  /* 0x00000002e3207824 */ /* 0x000fe400078e00ff */
[C---:B------:R-:W-:Y:S01]  /*5220*/  ISETP.GE.OR P0, PT, R24.reuse, UR6, P0 ;  /* 0x0000000618007c0c */ /* 0x040fe20008706670 */
[----:B------:R-:W-:Y:S01]  /*5230*/  IMAD R42, R27, -0x2, R28 ;  /* 0xfffffffe1b2a7824 */ /* 0x000fe200078e021c */
[----:B------:R-:W-:Y:S01]  /*5240*/  IADD3 R41, -R24, UR6, R31 ;  /* 0x0000000618297c10 */ /* 0x000fe2000fffe11f */
[----:B------:R-:W-:Y:S01]  /*5250*/  IMAD.MOV.U32 R40, RZ, RZ, -0x1 ;  /* 0xffffffffff287424 */ /* 0x000fe200078e00ff */
[----:B------:R-:W-:Y:S01]  /*5260*/  LOP3.LUT R43, R38, R43, R26, 0xfe, !PT ;  /* 0x0000002b262b7212 */ /* 0x000fe200078efe1a */
[----:B------:R-:W-:Y:S01]  /*5270*/  IMAD.IADD R42, R42, 0x1, -R29 ;  /* 0x000000012a2a7824 */ /* 0x000fe200078e0a1d */
[----:B------:R-:W-:-:S07]  /*5280*/  LOP3.LUT R32, R29, 0x6, R32, 0xf8, !PT ;  /* 0x000000061d207812 */ /* 0x000fce00078ef820 */
[----:B0-----:R-:W-:Y:S05]  /*5290*/  @P0 BRA `(.L_x_31) ;  /* 0x00000090001c0947 */ /* 0x001fea0003800000 */
[----:B------:R-:W0:Y:S01]  /*52a0*/  LDC.64 R28, c[0x0][0x5c8] ;  /* 0x00017200ff1c7b82 */ /* 0x000e220000000a00 */
[----:B------:R-:W-:Y:S01]  /*52b0*/  USHF.R.S32.HI UR7, URZ, 0x1f, UR22 ;  /* 0x0000001f3f077899 */ /* 0x000fe20008011416 */
[--C-:B------:R-:W-:Y:S01]  /*52c0*/  SHF.R.S32.HI R33, RZ, 0x1f, R32.reuse ;  /* 0x0000001fff217819 */ /* 0x100fe20000011420 */
[----:B------:R-:W-:Y:S01]  /*52d0*/  ULDC.64 UR10, c[0x0][0x5d0] ;  /* 0x00017400000a7ab9 */ /* 0x000fe20000000a00 */
[----:B------:R-:W-:Y:S01]  /*52e0*/  BSSY B0, `(.L_x_31) ;  /* 0x0000902000007945 */ /* 0x000fe20003800000 */
[----:B------:R-:W-:Y:S02]  /*52f0*/  UIMAD UR6, UR7, UR10, URZ ;  /* 0x0000000a070672a4 */ /* 0x000fe4000f8e023f */
[----:B------:R-:W-:Y:S02]  /*5300*/  IMAD.U32 R27, RZ, RZ, UR10 ;  /* 0x0000000aff1b7e24 */ /* 0x000fe4000f8e00ff */
[----:B------:R-:W-:Y:S02]  /*5310*/  UIMAD UR6, UR22, UR11, UR6 ;  /* 0x0000000b160672a4 */ /* 0x000fe4000f8e0206 */
[----:B------:R-:W-:Y:S01]  /*5320*/  IMAD.WIDE.U32 R26, R27, UR22, R32 ;  /* 0x000000161b1a7c25 */ /* 0x000fe2000f8e0020 */
[----:B------:R-:W-:-:S03]  /*5330*/  ULDC.64 UR10, c[0x0][0x5c0] ;  /* 0x00017000000a7ab9 */ /* 0x000fc60000000a00 */
[----:B------:R-:W-:Y:S02]  /*5340*/  VIADD R27, R27, UR6 ;  /* 0x000000061b1b7c36 */ /* 0x000fe40008000000 */
[-C--:B0-----:R-:W-:Y:S01]  /*5350*/  IMAD R24, R39, R28.reuse, RZ ;  /* 0x0000001c27187224 */ /* 0x081fe200078e02ff */
[----:B------:R-:W-:Y:S01]  /*5360*/  SHF.L.U64.HI R34, R28, 0x3, R29 ;  /* 0x000000031c227819 */ /* 0x000fe2000001021d */
[----:B------:R-:W-:-:S04]  /*5370*/  IMAD.WIDE.U32 R26, R43, R28, R26 ;  /* 0x0000001c2b1a7225 */ /* 0x000fc800078e001a */
[----:B------:R-:W-:Y:S01]  /*5380*/  IMAD R25, R43, R29, R24 ;  /* 0x0000001d2b197224 */ /* 0x000fe200078e0218 */
[----:B------:R-:W-:Y:S01]  /*5390*/  IADD3 R24, P2, R26, UR10, RZ ;  /* 0x0000000a1a187c10 */ /* 0x000fe2000ff5e0ff */
[C---:B------:R-:W-:Y:S01]  /*53a0*/  IMAD.SHL.U32 R35, R28.reuse, 0x8, RZ ;  /* 0x000000081c237824 */ /* 0x040fe200078e00ff */
[----:B------:R-:W-:Y:S01]  /*53b0*/  LEA R30, P3, R28, R26, 0x7 ;  /* 0x0000001a1c1e7211 */ /* 0x000fe200078638ff */
[----:B------:R-:W-:-:S03]  /*53c0*/  IMAD.IADD R27, R27, 0x1, R25 ;  /* 0x000000011b1b7824 */ /* 0x000fc600078e0219 */
[----:B------:R-:W-:Y:S02]  /*53d0*/  IADD3 R26, P1, P0, R26, UR10, R35 ;  /* 0x0000000a1a1a7c10 */ /* 0x000fe4000f83e023 */
[----:B------:R-:W-:Y:S02]  /*53e0*/  IADD3.X R25, R27, UR11, RZ, P2, !PT ;  /* 0x0000000b1b197c10 */ /* 0x000fe400097fe4ff */
[----:B------:R-:W-:Y:S02]  /*53f0*/  FSETP.NEU.AND P2, PT, RZ, UR21, PT ;  /* 0x00000015ff007c0b */ /* 0x000fe4000bf4d000 */
[----:B------:R-:W-:Y:S02]  /*5400*/  LEA.HI.X R31, R28, R27, R29, 0x7, P3 ;  /* 0x0000001b1c1f7211 */ /* 0x000fe400018f3c1d */
[C---:B------:R-:W-:Y:S02]  /*5410*/  IADD3 R28, P3, R30.reuse, UR10, RZ ;  /* 0x0000000a1e1c7c10 */ /* 0x040fe4000ff7e0ff */
[----:B------:R-:W-:-:S02]  /*5420*/  IADD3 R30, P5, P6, R30, UR10, R35 ;  /* 0x0000000a1e1e7c10 */ /* 0x000fc4000febe023 */
[----:B------:R-:W-:Y:S02]  /*5430*/  IADD3.X R29, R31, UR11, RZ, P3, !PT ;  /* 0x0000000b1f1d7c10 */ /* 0x000fe40009ffe4ff */
[--C-:B------:R-:W-:Y:S02]  /*5440*/  IADD3.X R27, R27, UR11, R34.reuse, P1, P0 ;  /* 0x0000000b1b1b7c10 */ /* 0x100fe40008fe0422 */
[----:B------:R-:W-:Y:S01]  /*5450*/  IADD3.X R31, R31, UR11, R34, P5, P6 ;  /* 0x0000000b1f1f7c10 */ /* 0x000fe2000afec422 */
[----:B------:R-:W-:Y:S06]  /*5460*/  @!P2 BRA `(.L_x_32) ;  /* 0x0000006c001ca947 */ /* 0x000fec0003800000 */
[----:B------:R-:W-:Y:S01]  /*5470*/  ULDC.64 UR10, c[0x0][0x5b8] ;  /* 0x00016e00000a7ab9 */ /* 0x000fe20000000a00 */
[----:B------:R-:W-:Y:S01]  /*5480*/  ISETP.GE.AND P0, PT, R41, 0x1, PT ;  /* 0x000000012900780c */ /* 0x000fe20003f06270 */
[----:B------:R-:W-:Y:S02]  /*5490*/  UIMAD UR6, UR7, UR10, URZ ;  /* 0x0000000a070672a4 */ /* 0x000fe4000f8e023f */
[----:B------:R-:W-:Y:S01]  /*54a0*/  IMAD.U32 R35, RZ, RZ, UR10 ;  /* 0x0000000aff237e24 */ /* 0x000fe2000f8e00ff */
[----:B------:R-:W-:Y:S01]  /*54b0*/  BSSY B1, `(.L_x_33) ;  /* 0x0000010000017945 */ /* 0x000fe20003800000 */
[----:B------:R-:W-:Y:S01]  /*54c0*/  ISETP.LT.OR P3, PT, R42, 0x1, !P0 ;  /* 0x000000012a00780c */ /* 0x000fe20004761670 */
[----:B------:R-:W-:Y:S02]  /*54d0*/  UIMAD UR6, UR22, UR11, UR6 ;  /* 0x0000000b160672a4 */ /* 0x000fe4000f8e0206 */
[----:B------:R-:W-:Y:S01]  /*54e0*/  IMAD.WIDE.U32 R32, R35, UR22, R32 ;  /* 0x0000001623207c25 */ /* 0x000fe2000f8e0020 */
[----:B------:R-:W-:-:S03]  /*54f0*/  ULDC.64 UR10, c[0x0][0x5a8] ;  /* 0x00016a00000a7ab9 */ /* 0x000fc60000000a00 */
[----:B------:R-:W-:Y:S02]  /*5500*/  IMAD.MOV.U32 R36, RZ, RZ, R32 ;  /* 0x000000ffff247224 */ /* 0x000fe400078e0020 */
[----:B------:R-:W-:Y:S01]  /*5510*/  VIADD R37, R33, UR6 ;  /* 0x0000000621257c36 */ /* 0x000fe20008000000 */
[----:B------:R-:W-:Y:S02]  /*5520*/  ULDC.64 UR6, c[0x0][0x5b0] ;  /* 0x00016c0000067ab9 */ /* 0x000fe40000000a00 */
[----:B------:R-:W-:Y:S02]  /*5530*/  IMAD R34, R39, UR6, RZ ;  /* 0x0000000627227c24 */ /* 0x000fe4000f8e02ff */
[----:B------:R-:W-:-:S04]  /*5540*/  IMAD.WIDE.U32 R32, R43, UR6, R36 ;  /* 0x000000062b207c25 */ /* 0x000fc8000f8e0024 */
[--C-:B------:R-:W-:Y:S01]  /*5550*/  IMAD R35, R43, UR7, R34.reuse ;  /* 0x000000072b237c24 */ /* 0x100fe2000f8e0222 */
[----:B------:R-:W-:Y:S02]  /*5560*/  IADD3 R32, P1, R32, UR10, RZ ;  /* 0x0000000a20207c10 */ /* 0x000fe4000ff3e0ff */
[----:B------:R-:W-:Y:S02]  /*5570*/  PRMT R34, RZ, 0x7610, R34 ;  /* 0x00007610ff227816 */ /* 0x000fe40000000022 */
[----:B------:R-:W-:Y:S01]  /*5580*/  IADD3.X R33, R33, UR11, R35, P1, !PT ;  /* 0x0000000b21217c10 */ /* 0x000fe20008ffe423 */
[----:B------:R-:W-:Y:S08]  /*5590*/  @P3 BRA `(.L_x_34) ;  /* 0x0000000000043947 */ /* 0x000ff00003800000 */
[----:B------:R0:W5:Y:S02]  /*55a0*/  LDG.E.U8 R34, desc[UR14][R32.64] ;  /* 0x0000000e20227981 */ /* 0x000164000c1e1100 */
.L_x_34:
[----:B------:R-:W-:Y:S05]  /*55b0*/  BSYNC B1 ;  /* 0x0000000000017941 */ /* 0x000fea0003800000 */
.L_x_33:
[----:B-----5:R-:W-:Y:S01]  /*55c0*/  LOP3.LUT R34, R34, 0xff, RZ, 0xc0, !PT ;  /* 0x000000ff22227812 */ /* 0x020fe200078ec0ff */
[----:B------:R-:W-:Y:S01]  /*55d0*/  BSSY B1, `(.L_x_35) ;  /* 0x000000b000017945 */ /* 0x000fe20003800000 */
[----:B------:R-:W-:Y:S02]  /*55e0*/  ISETP.LT.OR P2, PT, R42, 0x2, !P0 ;  /* 0x000000022a00780c */ /* 0x000fe40004741670 */
[----:B------:R-:W-:-:S05]  /*55f0*/  F2FP.F16.E5M2.UNPACK_B R34, R34 ;  /* 0x00000022ff22723e */ /* 0x000fca00020004ff */
[----:B------:R-:W-:-:S05]  /*5600*/  HADD2.F32 R34, -RZ, R34.H0_H0 ;  /* 0x20000022ff227230 */ /* 0x000fca0000004100 */
[----:B------:R-:W-:Y:S01]  /*5610*/  FMUL R35, R34, UR21 ;  /* 0x0000001522237c20 */ /* 0x000fe20008400000 */
[----:B------:R-:W-:-:S03]  /*5620*/  PRMT R34, RZ, 0x7610, R34 ;  /* 0x00007610ff227816 */ /* 0x000fc60000000022 */
[----:B------:R-:W-:-:S05]  /*5630*/  FFMA R35, R226, UR20, R35 ;  /* 0x00000014e2237c23 */ /* 0x000fca0008000023 */
[----:B------:R-:W-:-:S05]  /*5640*/  F2FP.SATFINITE.E5M2.F32.PACK_AB_MERGE_C R35, RZ, R35, RZ ;  /* 0x00000023ff23723e */ /* 0x000fca00048060ff */
[----:B------:R2:W-:Y:S01]  /*5650*/  @!P3 STG.E.U8 desc[UR14][R24.64], R35 ;  /* 0x000000231800b986 */ /* 0x0005e2000c10110e */
[----:B------:R-:W-:Y:S05]  /*5660*/  @P2 BRA `(.L_x_36) ;  /* 0x0000000000042947 */ /* 0x000fea0003800000 */
[----:B------:R3:W5:Y:S02]  /*5670*/  LDG.E.U8 R34, desc[UR14][R32.64+0x1] ;  /* 0x0000010e20227981 */ /* 0x000764000c1e1100 */
.L_x_36:
[----:B------:R-:W-:Y:S05]  /*5680*/  BSYNC B1 ;  /* 0x0000000000017941 */ /* 0x000fea0003800000 */
.L_x_35:
[----:B-----5:R-:W-:Y:S01]  /*5690*/  LOP3.LUT R34, R34, 0xff, RZ, 0xc0, !PT ;  /* 0x000000ff22227812 */ /* 0x020fe200078ec0ff */
[----:B------:R-:W-:Y:S01]  /*56a0*/  BSSY B1, `(.L_x_37) ;  /* 0x0000013000017945 */ /* 0x000fe20003800000 */
[----:B------:R-:W-:Y:S02]  /*56b0*/  IADD3 R45, P1, R43, 0x8, RZ ;  /* 0x000000082b2d7810 */ /* 0x000fe40007f3e0ff */
[----:B------:R-:W-:-:S03]  /*56c0*/  F2FP.F16.E5M2.UNPACK_B R34, R34 ;  /* 0x00000022ff22723e */ /* 0x000fc600020004ff */
[----:B--2---:R-:W-:Y:S01]  /*56d0*/  IMAD.X R35, RZ, RZ, R39, P1 ;  /* 0x000000ffff237224 */ /* 0x004fe200008e0627 */
[----:B------:R-:W-:Y:S01]  /*56e0*/  ISETP.GE.AND P1, PT, R41, 0x9, PT ;  /* 0x000000092900780c */ /* 0x000fe20003f26270 */
[----:B------:R-:W-:Y:S02]  /*56f0*/  HADD2.F32 R34, -RZ, R34.H0_H0 ;  /* 0x20000022ff227230 */ /* 0x000fe40000004100 */
[----:B------:R-:W-:Y:S01]  /*5700*/  IMAD R46, R35, UR6, RZ ;  /* 0x00000006232e7c24 */ /* 0x000fe2000f8e02ff */
[----:B------:R-:W-:Y:S02]  /*5710*/  ISETP.LT.OR P5, PT, R42, 0x1, !P1 ;  /* 0x000000012a00780c */ /* 0x000fe40004fa1670 */
[----:B------:R-:W-:Y:S01]  /*5720*/  FMUL R44, R34, UR21 ;  /* 0x00000015222c7c20 */ /* 0x000fe20008400000 */
[----:B------:R-:W-:-:S04]  /*5730*/  IMAD.WIDE.U32 R34, R45, UR6, R36 ;  /* 0x000000062d227c25 */ /* 0x000fc8000f8e0024 */
[----:B------:R-:W-:Y:S01]  /*5740*/  FFMA R44, R225, UR20, R44 ;  /* 0x00000014e12c7c23 */ /* 0x000fe2000800002c */
[----:B------:R-:W-:Y:S01]  /*5750*/  IMAD R45, R45, UR7, R46 ;  /* 0x000000072d2d7c24 */ /* 0x000fe2000f8e022e */
[----:B------:R-:W-:-:S03]  /*5760*/  IADD3 R34, P3, R34, UR10, RZ ;  /* 0x0000000a22227c10 */ /* 0x000fc6000ff7e0ff */
[----:B------:R-:W-:Y:S02]  /*5770*/  F2FP.SATFINITE.E5M2.F32.PACK_AB_MERGE_C R47, RZ, R44, RZ ;  /* 0x0000002cff2f723e */ /* 0x000fe400048060ff */
[----:B------:R-:W-:Y:S02]  /*5780*/  IADD3.X R35, R35, UR11, R45, P3, !PT ;  /* 0x0000000b23237c10 */ /* 0x000fe40009ffe42d */
[----:B------:R-:W-:Y:S01]  /*5790*/  PRMT R44, RZ, 0x7610, R44 ;  /* 0x00007610ff2c7816 */ /* 0x000fe2000000002c */
[----:B------:R2:W-:Y:S01]  /*57a0*/  @!P2 STG.E.U8 desc[UR14][R24.64+0x1], R47 ;  /* 0x0000012f1800a986 */ /* 0x0005e2000c10110e */
[----:B------:R-:W-:Y:S05]  /*57b0*/  @P5 BRA `(.L_x_38) ;  /* 0x0000000000045947 */ /* 0x000fea0003800000 */
[----:B------:R4:W5:Y:S02]  /*57c0*/  LDG.E.U8 R44, desc[UR14][R34.64] ;  /* 0x0000000e222c7981 */ /* 0x000964000c1e1100 */
.L_x_38:
[----:B------:R-:W-:Y:S05]  /*57d0*/  BSYNC B1 ;  /* 0x0000000000017941 */ /* 0x000fea0003800000 */
.L_x_37:
        /* <DEDUP_REMOVED lines=12> */
.L_x_40:
[----:B------:R-:W-:Y:S05]  /*58a0*/  BSYNC B1 ;  /* 0x0000000000017941 */ /* 0x000fea0003800000 */
.L_x_39:
[----:B-----5:R-:W-:Y:S01]  /*58b0*/  LOP3.LUT R44, R44, 0xff, RZ, 0xc0, !PT ;  /* 0x000000ff2c2c7812 */ /* 0x020fe200078ec0ff */
[----:B------:R-:W-:Y:S01]  /*58c0*/  BSSY B1, `(.L_x_41) ;  /* 0x000000b000017945 */ /* 0x000fe20003800000 */
[----:B------:R-:W-:Y:S02]  /*58d0*/  ISETP.LT.OR P3, PT, R42, 0x9, !P0 ;  /* 0x000000092a00780c */ /* 0x000fe40004761670 */
[----:B------:R-:W-:-:S05]  /*58e0*/  F2FP.F16.E5M2.UNPACK_B R44, R44 ;  /* 0x0000002cff2c723e */ /* 0x000fca00020004ff */
[----:B------:R-:W-:-:S05]  /*58f0*/  HADD2.F32 R44, -RZ, R44.H0_H0 ;  /* 0x2000002cff2c7230 */ /* 0x000fca0000004100 */
[----:B------:R-:W-:-:S04]  /*5900*/  FMUL R44, R44, UR21 ;  /* 0x000000152c2c7c20 */ /* 0x000fc80008400000 */
[----:B------:R-:W-:-:S05]  /*5910*/  FFMA R44, R223, UR20, R44 ;  /* 0x00000014df2c7c23 */ /* 0x000fca000800002c */
[----:B0-----:R-:W-:Y:S02]  /*5920*/  F2FP.SATFINITE.E5M2.F32.PACK_AB_MERGE_C R45, RZ, R44, RZ ;  /* 0x0000002cff2d723e */ /* 0x001fe400048060ff */
[----:B------:R-:W-:-:S03]  /*5930*/  PRMT R44, RZ, 0x7610, R44 ;  /* 0x00007610ff2c7816 */ /* 0x000fc6000000002c */
[----:B------:R0:W-:Y:S01]  /*5940*/  @!P2 STG.E.U8 desc[UR14][R26.64+0x1], R45 ;  /* 0x0000012d1a00a986 */ /* 0x0001e2000c10110e */
[----:B------:R-:W-:Y:S05]  /*5950*/  @P3 BRA `(.L_x_42) ;  /* 0x0000000000043947 */ /* 0x000fea0003800000 */
[----:B------:R0:W5:Y:S02]  /*5960*/  LDG.E.U8 R44, desc[UR14][R32.64+0x8] ;  /* 0x0000080e202c7981 */ /* 0x000164000c1e1100 */
.L_x_42:
[----:B------:R-:W-:Y:S05]  /*5970*/  BSYNC B1 ;  /* 0x0000000000017941 */ /* 0x000fea0003800000 */
.L_x_41:
[----:B-----5:R-:W-:Y:S01]  /*5980*/  LOP3.LUT R44, R44, 0xff, RZ, 0xc0, !PT ;  /* 0x000000ff2c2c7812 */ /* 0x020fe200078ec0ff */
[----:B------:R-:W-:Y:S01]  /*5990*/  BSSY B1, `(.L_x_43) ;  /* 0x000000b000017945 */ /* 0x000fe20003800000 */
[----:B------:R-:W-:Y:S02]  /*59a0*/  ISETP.LT.OR P2, PT, R42, 0xa, !P0 ;  /* 0x0000000a2a00780c */ /* 0x000fe40004741670 */
[----:B------:R-:W-:-:S05]  /*59b0*/  F2FP.F16.E5M2.UNPACK_B R44, R44 ;  /* 0x0000002cff2c723e */ /* 0x000fca00020004ff */
[----:B------:R-:W-:-:S05]  /*59c0*/  HADD2.F32 R44, -RZ, R44.H0_H0 ;  /* 0x2000002cff2c7230 */ /* 0x000fca0000004100 */
[----:B0-----:R-:W-:Y:S01]  /*59d0*/  FMUL R45, R44, UR21 ;  /* 0x000000152c2d7c20 */ /* 0x001fe20008400000 */
[----:B------:R-:W-:-:S03]  /*59e0*/  PRMT R44, RZ, 0x7610, R44 ;  /* 0x00007610ff2c7816 */ /* 0x000fc6000000002c */
[----:B------:R-:W-:-:S05]  /*59f0*/  FFMA R45, R222, UR20, R45 ;  /* 0x00000014de2d7c23 */ /* 0x000fca000800002d */
[----:B------:R-:W-:-:S05]  /*5a00*/  F2FP.SATFINITE.E5M2.F32.PACK_AB_MERGE_C R45, RZ, R45, RZ ;  /* 0x0000002dff2d723e */ /* 0x000fca00048060ff */
[----:B------:R0:W-:Y:S01]  /*5a10*/  @!P3 STG.E.U8 desc[UR14][R24.64+0x8], R45 ;  /* 0x0000082d1800b986 */ /* 0x0001e2000c10110e */
[----:B------:R-:W-:Y:S05]  /*5a20*/  @P2 BRA `(.L_x_44) ;  /* 0x0000000000042947 */ /* 0x000fea0003800000 */
[----:B------:R0:W5:Y:S02]  /*5a30*/  LDG.E.U8 R44, desc[UR14][R32.64+0x9] ;  /* 0x0000090e202c7981 */ /* 0x000164000c1e1100 */
.L_x_44:
[----:B------:R-:W-:Y:S05]  /*5a40*/  BSYNC B1 ;  /* 0x0000000000017941 */ /* 0x000fea0003800000 */
.L_x_43:
        /* <DEDUP_REMOVED lines=12> */
.L_x_46:
[----:B------:R-:W-:Y:S05]  /*5b10*/  BSYNC B1 ;  /* 0x0000000000017941 */ /* 0x000fea0003800000 */
.L_x_45:
        /* <DEDUP_REMOVED lines=12> */
.L_x_48:
[----:B------:R-:W-:Y:S05]  /*5be0*/  BSYNC B1 ;  /* 0x0000000000017941 */ /* 0x000fea0003800000 */
.L_x_47:
        /* <DEDUP_REMOVED lines=12> */
.L_x_50:
[----:B------:R-:W-:Y:S05]  /*5cb0*/  BSYNC B1 ;  /* 0x0000000000017941 */ /* 0x000fea0003800000 */
.L_x_49:
        /* <DEDUP_REMOVED lines=12> */
.L_x_52:
[----:B------:R-:W-:Y:S05]  /*5d80*/  BSYNC B1 ;  /* 0x0000000000017941 */ /* 0x000fea0003800000 */
.L_x_51:
        /* <DEDUP_REMOVED lines=12> */
.L_x_54:
[----:B------:R-:W-:Y:S05]  /*5e50*/  BSYNC B1 ;  /* 0x0000000000017941 */ /* 0x000fea0003800000 */
.L_x_53:
        /* <DEDUP_REMOVED lines=12> */
.L_x_56:
[----:B------:R-:W-:Y:S05]  /*5f20*/  BSYNC B1 ;  /* 0x0000000000017941 */ /* 0x000fea0003800000 */
.L_x_55:
        /* <DEDUP_REMOVED lines=12> */
.L_x_58:
[----:B------:R-:W-:Y:S05]  /*5ff0*/  BSYNC B1 ;  /* 0x0000000000017941 */ /* 0x000fea0003800000 */
.L_x_57:
        /* <DEDUP_REMOVED lines=12> */
.L_x_60:
[----:B------:R-:W-:Y:S05]  /*60c0*/  BSYNC B1 ;  /* 0x0000000000017941 */ /* 0x000fea0003800000 */
.L_x_59:
        /* <DEDUP_REMOVED lines=12> */
.L_x_62:
[----:B------:R-:W-:Y:S05]  /*6190*/  BSYNC B1 ;  /* 0x0000000000017941 */ /* 0x000fea0003800000 */
.L_x_61:
        /* <DEDUP_REMOVED lines=12> */
.L_x_64:
[----:B------:R-:W-:Y:S05]  /*6260*/  BSYNC B1 ;  /* 0x0000000000017941 */ /* 0x000fea0003800000 */
.L_x_63:
        /* <DEDUP_REMOVED lines=12> */
.L_x_66:
[----:B------:R-:W-:Y:S05]  /*6330*/  BSYNC B1 ;  /* 0x0000000000017941 */ /* 0x000fea0003800000 */
.L_x_65:
        /* <DEDUP_REMOVED lines=12> */
.L_x_68:
[----:B------:R-:W-:Y:S05]  /*6400*/  BSYNC B1 ;  /* 0x0000000000017941 */ /* 0x000fea0003800000 */
.L_x_67:
        /* <DEDUP_REMOVED lines=12> */
.L_x_70:
[----:B------:R-:W-:Y:S05]  /*64d0*/  BSYNC B1 ;  /* 0x0000000000017941 */ /* 0x000fea0003800000 */
.L_x_69:
        /* <DEDUP_REMOVED lines=12> */
.L_x_72:
[----:B------:R-:W-:Y:S05]  /*65a0*/  BSYNC B1 ;  /* 0x0000000000017941 */ /* 0x000fea0003800000 */
.L_x_71:
        /* <DEDUP_REMOVED lines=12> */
.L_x_74:
[----:B------:R-:W-:Y:S05]  /*6670*/  BSYNC B1 ;  /* 0x0000000000017941 */ /* 0x000fea0003800000 */
.L_x_73:
        /* <DEDUP_REMOVED lines=12> */
.L_x_76:
[----:B------:R-:W-:Y:S05]  /*6740*/  BSYNC B1 ;  /* 0x0000000000017941 */ /* 0x000fea0003800000 */
.L_x_75:
        /* <DEDUP_REMOVED lines=12> */
.L_x_78:
[----:B------:R-:W-:Y:S05]  /*6810*/  BSYNC B1 ;  /* 0x0000000000017941 */ /* 0x000fea0003800000 */
.L_x_77:
        /* <DEDUP_REMOVED lines=12> */
.L_x_80:
[----:B------:R-:W-:Y:S05]  /*68e0*/  BSYNC B1 ;  /* 0x0000000000017941 */ /* 0x000fea0003800000 */
.L_x_79:
        /* <DEDUP_REMOVED lines=12> */
.L_x_82:
[----:B------:R-:W-:Y:S05]  /*69b0*/  BSYNC B1 ;  /* 0x0000000000017941 */ /* 0x000fea0003800000 */
.L_x_81:
        /* <DEDUP_REMOVED lines=12> */
.L_x_84:
[----:B------:R-:W-:Y:S05]  /*6a80*/  BSYNC B1 ;  /* 0x0000000000017941 */ /* 0x000fea0003800000 */
.L_x_83:
        /* <DEDUP_REMOVED lines=12> */
.L_x_86:
[----:B------:R-:W-:Y:S05]  /*6b50*/  BSYNC B1 ;  /* 0x0000000000017941 */ /* 0x000fea0003800000 */
.L_x_85:
        /* <DEDUP_REMOVED lines=12> */
.L_x_88:
[----:B------:R-:W-:Y:S05]  /*6c20*/  BSYNC B1 ;  /* 0x0000000000017941 */ /* 0x000fea0003800000 */
.L_x_87:
        /* <DEDUP_REMOVED lines=12> */
.L_x_90:
[----:B------:R-:W-:Y:S05]  /*6cf0*/  BSYNC B1 ;  /* 0x0000000000017941 */ /* 0x000fea0003800000 */
.L_x_89:
        /* <DEDUP_REMOVED lines=12> */
.L_x_92:
[----:B------:R-:W-:Y:S05]  /*6dc0*/  BSYNC B1 ;  /* 0x0000000000017941 */ /* 0x000fea0003800000 */
.L_x_91:
        /* <DEDUP_REMOVED lines=12> */
.L_x_94:
[----:B------:R-:W-:Y:S05]  /*6e90*/  BSYNC B1 ;  /* 0x0000000000017941 */ /* 0x000fea0003800000 */
.L_x_93:
        /* <DEDUP_REMOVED lines=12> */
.L_x_96:
[----:B------:R-:W-:Y:S05]  /*6f60*/  BSYNC B1 ;  /* 0x0000000000017941 */ /* 0x000fea0003800000 */
.L_x_95:
        /* <DEDUP_REMOVED lines=12> */
.L_x_98:
[----:B------:R-:W-:Y:S05]  /*7030*/  BSYNC B1 ;  /* 0x0000000000017941 */ /* 0x000fea0003800000 */
.L_x_97:
        /* <DEDUP_REMOVED lines=12> */
.L_x_100:
[----:B------:R-:W-:Y:S05]  /*7100*/  BSYNC B1 ;  /* 0x0000000000017941 */ /* 0x000fea0003800000 */
.L_x_99:
        /* <DEDUP_REMOVED lines=12> */
.L_x_102:
[----:B------:R-:W-:Y:S05]  /*71d0*/  BSYNC B1 ;  /* 0x0000000000017941 */ /* 0x000fea0003800000 */
.L_x_101:
        /* <DEDUP_REMOVED lines=12> */
.L_x_104:
[----:B------:R-:W-:Y:S05]  /*72a0*/  BSYNC B1 ;  /* 0x0000000000017941 */ /* 0x000fea0003800000 */
.L_x_103:
        /* <DEDUP_REMOVED lines=12> */
.L_x_106:
[----:B------:R-:W-:Y:S05]  /*7370*/  BSYNC B1 ;  /* 0x0000000000017941 */ /* 0x000fea0003800000 */
.L_x_105:
        /* <DEDUP_REMOVED lines=12> */
.L_x_108:
[----:B------:R-:W-:Y:S05]  /*7440*/  BSYNC B1 ;  /* 0x0000000000017941 */ /* 0x000fea0003800000 */
.L_x_107:
        /* <DEDUP_REMOVED lines=12> */
.L_x_110:
[----:B------:R-:W-:Y:S05]  /*7510*/  BSYNC B1 ;  /* 0x0000000000017941 */ /* 0x000fea0003800000 */
.L_x_109:
        /* <DEDUP_REMOVED lines=12> */
.L_x_112:
[----:B------:R-:W-:Y:S05]  /*75e0*/  BSYNC B1 ;  /* 0x0000000000017941 */ /* 0x000fea0003800000 */
.L_x_111:
        /* <DEDUP_REMOVED lines=12> */
.L_x_114:
[----:B------:R-:W-:Y:S05]  /*76b0*/  BSYNC B1 ;  /* 0x0000000000017941 */ /* 0x000fea0003800000 */
.L_x_113:
        /* <DEDUP_REMOVED lines=12> */
.L_x_116:
[----:B------:R-:W-:Y:S05]  /*7780*/  BSYNC B1 ;  /* 0x0000000000017941 */ /* 0x000fea0003800000 */
.L_x_115:
        /* <DEDUP_REMOVED lines=12> */
.L_x_118:
[----:B------:R-:W-:Y:S05]  /*7850*/  BSYNC B1 ;  /* 0x0000000000017941 */ /* 0x000fea0003800000 */
.L_x_117:
        /* <DEDUP_REMOVED lines=12> */
.L_x_120:
[----:B------:R-:W-:Y:S05]  /*7920*/  BSYNC B1 ;  /* 0x0000000000017941 */ /* 0x000fea0003800000 */
.L_x_119:
        /* <DEDUP_REMOVED lines=12> */
.L_x_122:
[----:B------:R-:W-:Y:S05]  /*79f0*/  BSYNC B1 ;  /* 0x0000000000017941 */ /* 0x000fea0003800000 */
.L_x_121:
        /* <DEDUP_REMOVED lines=12> */
.L_x_124:
[----:B------:R-:W-:Y:S05]  /*7ac0*/  BSYNC B1 ;  /* 0x0000000000017941 */ /* 0x000fea0003800000 */
.L_x_123:
        /* <DEDUP_REMOVED lines=12> */
.L_x_126:
[----:B------:R-:W-:Y:S05]  /*7b90*/  BSYNC B1 ;  /* 0x0000000000017941 */ /* 0x000fea0003800000 */
.L_x_125:
        /* <DEDUP_REMOVED lines=12> */
.L_x_128:
[----:B------:R-:W-:Y:S05]  /*7c60*/  BSYNC B1 ;  /* 0x0000000000017941 */ /* 0x000fea0003800000 */
.L_x_127:
        /* <DEDUP_REMOVED lines=12> */
.L_x_130:
[----:B------:R-:W-:Y:S05]  /*7d30*/  BSYNC B1 ;  /* 0x0000000000017941 */ /* 0x000fea0003800000 */
.L_x_129:
        /* <DEDUP_REMOVED lines=12> */
.L_x_132:
[----:B------:R-:W-:Y:S05]  /*7e00*/  BSYNC B1 ;  /* 0x0000000000017941 */ /* 0x000fea0003800000 */
.L_x_131:
        /* <DEDUP_REMOVED lines=12> */
.L_x_134:
[----:B------:R-:W-:Y:S05]  /*7ed0*/  BSYNC B1 ;  /* 0x0000000000017941 */ /* 0x000fea0003800000 */
.L_x_133:
        /* <DEDUP_REMOVED lines=12> */
.L_x_136:
[----:B------:R-:W-:Y:S05]  /*7fa0*/  BSYNC B1 ;  /* 0x0000000000017941 */ /* 0x000fea0003800000 */
.L_x_135:
        /* <DEDUP_REMOVED lines=12> */
.L_x_138:
[----:B------:R-:W-:Y:S05]  /*8070*/  BSYNC B1 ;  /* 0x0000000000017941 */ /* 0x000fea0003800000 */
.L_x_137:
        /* <DEDUP_REMOVED lines=12> */
.L_x_140:
[----:B------:R-:W-:Y:S05]  /*8140*/  BSYNC B1 ;  /* 0x0000000000017941 */ /* 0x000fea0003800000 */
.L_x_139:
        /* <DEDUP_REMOVED lines=12> */
.L_x_142:
[----:B------:R-:W-:Y:S05]  /*8210*/  BSYNC B1 ;  /* 0x0000000000017941 */ /* 0x000fea0003800000 */
.L_x_141:
        /* <DEDUP_REMOVED lines=12> */
.L_x_144:
[----:B------:R-:W-:Y:S05]  /*82e0*/  BSYNC B1 ;  /* 0x0000000000017941 */ /* 0x000fea0003800000 */
.L_x_143:
        /* <DEDUP_REMOVED lines=12> */
.L_x_146:
[----:B------:R-:W-:Y:S05]  /*83b0*/  BSYNC B1 ;  /* 0x0000000000017941 */ /* 0x000fea0003800000 */
.L_x_145:
        /* <DEDUP_REMOVED lines=12> */
.L_x_148:
[----:B------:R-:W-:Y:S05]  /*8480*/  BSYNC B1 ;  /* 0x0000000000017941 */ /* 0x000fea0003800000 */
.L_x_147:
        /* <DEDUP_REMOVED lines=12> */
.L_x_150:
[----:B------:R-:W-:Y:S05]  /*8550*/  BSYNC B1 ;  /* 0x0000000000017941 */ /* 0x000fea0003800000 */
.L_x_149:
        /* <DEDUP_REMOVED lines=12> */
.L_x_152:
[----:B------:R-:W-:Y:S05]  /*8620*/  BSYNC B1 ;  /* 0x0000000000017941 */ /* 0x000fea0003800000 */
.L_x_151:
        /* <DEDUP_REMOVED lines=12> */
.L_x_154:
[----:B------:R-:W-:Y:S05]  /*86f0*/  BSYNC B1 ;  /* 0x0000000000017941 */ /* 0x000fea0003800000 */
.L_x_153:
        /* <DEDUP_REMOVED lines=12> */
.L_x_156:
[----:B------:R-:W-:Y:S05]  /*87c0*/  BSYNC B1 ;  /* 0x0000000000017941 */ /* 0x000fea0003800000 */
.L_x_155:
[----:B-----5:R-:W-:Y:S01]  /*87d0*/  LOP3.LUT R44, R44, 0xff, RZ, 0xc0, !PT ;  /* 0x000000ff2c2c7812 */ /* 0x020fe200078ec0ff */
[----:B------:R-:W-:Y:S01]  /*87e0*/  BSSY B1, `(.L_x_157) ;  /* 0x000000b000017945 */ /* 0x000fe20003800000 */
[----:B------:R-:W-:Y:S02]  /*87f0*/  ISETP.LT.OR P2, PT, R42, 0x79, !P1 ;  /* 0x000000792a00780c */ /* 0x000fe40004f41670 */
[----:B------:R-:W-:Y:S02]  /*8800*/  F2FP.F16.E5M2.UNPACK_B R44, R44 ;  /* 0x0000002cff2c723e */ /* 0x000fe400020004ff */
[----:B0--3--:R-:W-:-:S03]  /*8810*/  PRMT R32, RZ, 0x7610, R32 ;  /* 0x00007610ff207816 */ /* 0x009fc60000000020 */
[----:B------:R-:W-:-:S05]  /*8820*/  HADD2.F32 R44, -RZ, R44.H0_H0 ;  /* 0x2000002cff2c7230 */ /* 0x000fca0000004100 */
[----:B------:R-:W-:-:S04]  /*8830*/  FMUL R44, R44, UR21 ;  /* 0x000000152c2c7c20 */ /* 0x000fc80008400000 */
[----:B------:R-:W-:-:S05]  /*8840*/  FFMA R44, R165, UR20, R44 ;  /* 0x00000014a52c7c23 */ /* 0x000fca000800002c */
[----:B------:R-:W-:-:S05]  /*8850*/  F2FP.SATFINITE.E5M2.F32.PACK_AB_MERGE_C R33, RZ, R44, RZ ;  /* 0x0000002cff21723e */ /* 0x000fca00048060ff */
[----:B------:R0:W-:Y:S01]  /*8860*/  @!P0 STG.E.U8 desc[UR14][R24.64+0x79], R33 ;  /* 0x0000792118008986 */ /* 0x0001e2000c10110e */
[----:B------:R-:W-:Y:S05]  /*8870*/  @P2 BRA `(.L_x_158) ;  /* 0x0000000000042947 */ /* 0x000fea0003800000 */
[----:B------:R3:W5:Y:S02]  /*8880*/  LDG.E.U8 R32, desc[UR14][R34.64+0x78] ;  /* 0x0000780e22207981 */ /* 0x000764000c1e1100 */
.L_x_158:
[----:B------:R-:W-:Y:S05]  /*8890*/  BSYNC B1 ;  /* 0x0000000000017941 */ /* 0x000fea0003800000 */
.L_x_157:
[----:B-----5:R-:W-:Y:S01]  /*88a0*/  LOP3.LUT R32, R32, 0xff, RZ, 0xc0, !PT ;  /* 0x000000ff20207812 */ /* 0x020fe200078ec0ff */
[----:B------:R-:W-:Y:S01]  /*88b0*/  BSSY B1, `(.L_x_159) ;  /* 0x000000b000017945 */ /* 0x000fe20003800000 */
[----:B------:R-:W-:Y:S02]  /*88c0*/  ISETP.LT.OR P1, PT, R42, 0x7a, !P1 ;  /* 0x0000007a2a00780c */ /* 0x000fe40004f21670 */
[----:B------:R-:W-:Y:S02]  /*88d0*/  F2FP.F16.E5M2.UNPACK_B R32, R32 ;  /* 0x00000020ff20723e */ /* 0x000fe400020004ff */
[----:B0-2---:R-:W-:-:S03]  /*88e0*/  PRMT R24, RZ, 0x7610, R24 ;  /* 0x00007610ff187816 */ /* 0x005fc60000000018 */
[----:B------:R-:W-:-:S05]  /*88f0*/  HADD2.F32 R32, -RZ, R32.H0_H0 ;  /* 0x20000020ff207230 */ /* 0x000fca0000004100 */
[----:B------:R-:W-:-:S04]  /*8900*/  FMUL R25, R32, UR21 ;  /* 0x0000001520197c20 */ /* 0x000fc80008400000 */
[----:B------:R-:W-:-:S05]  /*8910*/  FFMA R25, R164, UR20, R25 ;  /* 0x00000014a4197c23 */ /* 0x000fca0008000019 */
[----:B------:R-:W-:-:S05]  /*8920*/  F2FP.SATFINITE.E5M2.F32.PACK_AB_MERGE_C R25, RZ, R25, RZ ;  /* 0x00000019ff19723e */ /* 0x000fca00048060ff */
[----:B------:R0:W-:Y:S01]  /*8930*/  @!P2 STG.E.U8 desc[UR14][R26.64+0x78], R25 ;  /* 0x000078191a00a986 */ /* 0x0001e2000c10110e */
[----:B------:R-:W-:Y:S05]  /*8940*/  @P1 BRA `(.L_x_160) ;  /* 0x0000000000041947 */ /* 0x000fea0003800000 */
[----:B------:R2:W5:Y:S02]  /*8950*/  LDG.E.U8 R24, desc[UR14][R34.64+0x79] ;  /* 0x0000790e22187981 */ /* 0x000564000c1e1100 */
.L_x_160:
[----:B------:R-:W-:Y:S05]  /*8960*/  BSYNC B1 ;  /* 0x0000000000017941 */ /* 0x000fea0003800000 */
.L_x_159:
[----:B-----5:R-:W-:Y:S01]  /*8970*/  LOP3.LUT R24, R24, 0xff, RZ, 0xc0, !PT ;  /* 0x000000ff18187812 */ /* 0x020fe200078ec0ff */
[----:B------:R-:W-:Y:S01]  /*8980*/  BSSY B1, `(.L_x_161) ;  /* 0x0000013000017945 */ /* 0x000fe20003800000 */
[----:B------:R-:W-:Y:S02]  /*8990*/  IADD3 R33, P0, R43, 0x80, RZ ;  /* 0x000000802b217810 */ /* 0x000fe40007f1e0ff */
[----:B------:R-:W-:-:S03]  /*89a0*/  F2FP.F16.E5M2.UNPACK_B R24, R24 ;  /* 0x00000018ff18723e */ /* 0x000fc600020004ff */
[----:B0-----:R-:W-:Y:S01]  /*89b0*/  IMAD.X R25, RZ, RZ, R39, P0 ;  /* 0x000000ffff197224 */ /* 0x001fe200000e0627 */
[----:B------:R-:W-:Y:S01]  /*89c0*/  ISETP.GE.AND P0, PT, R41, 0x81, PT ;  /* 0x000000812900780c */ /* 0x000fe20003f06270 */
[----:B------:R-:W-:Y:S02]  /*89d0*/  HADD2.F32 R24, -RZ, R24.H0_H0 ;  /* 0x20000018ff187230 */ /* 0x000fe40000004100 */
[----:B--234-:R-:W-:Y:S01]  /*89e0*/  IMAD R34, R25, UR6, RZ ;  /* 0x0000000619227c24 */ /* 0x01cfe2000f8e02ff */
        /* <DEDUP_REMOVED lines=12> */
.L_x_162:
[----:B------:R-:W-:Y:S05]  /*8ab0*/  BSYNC B1 ;  /* 0x0000000000017941 */ /* 0x000fea0003800000 */
.L_x_161:
[----:B-----5:R-:W-:Y:S01]  /*8ac0*/  LOP3.LUT R32, R32, 0xff, RZ, 0xc0, !PT ;  /* 0x000000ff20207812 */ /* 0x020fe200078ec0ff */
[----:B------:R-:W-:Y:S01]  /*8ad0*/  BSSY B1, `(.L_x_163) ;  /* 0x000000b000017945 */ /* 0x000fe20003800000 */
[----:B------:R-:W-:Y:S02]  /*8ae0*/  ISETP.LT.OR P2, PT, R42, 0x2, !P0 ;  /* 0x000000022a00780c */ /* 0x000fe40004741670 */
[----:B------:R-:W-:Y:S02]  /*8af0*/  F2FP.F16.E5M2.UNPACK_B R32, R32 ;  /* 0x00000020ff20723e */ /* 0x000fe400020004ff */
[----:B0-----:R-:W-:-:S03]  /*8b00*/  PRMT R26, RZ, 0x7610, R26 ;  /* 0x00007610ff1a7816 */ /* 0x001fc6000000001a */
[----:B------:R-:W-:-:S05]  /*8b10*/  HADD2.F32 R32, -RZ, R32.H0_H0 ;  /* 0x20000020ff207230 */ /* 0x000fca0000004100 */
[----:B------:R-:W-:-:S04]  /*8b20*/  FMUL R27, R32, UR21 ;  /* 0x00000015201b7c20 */ /* 0x000fc80008400000 */
[----:B------:R-:W-:-:S05]  /*8b30*/  FFMA R27, R162, UR20, R27 ;  /* 0x00000014a21b7c23 */ /* 0x000fca000800001b */
[----:B------:R-:W-:-:S05]  /*8b40*/  F2FP.SATFINITE.E5M2.F32.PACK_AB_MERGE_C R27, RZ, R27, RZ ;  /* 0x0000001bff1b723e */ /* 0x000fca00048060ff */
[----:B------:R0:W-:Y:S01]  /*8b50*/  @!P3 STG.E.U8 desc[UR14][R28.64], R27 ;  /* 0x0000001b1c00b986 */ /* 0x0001e2000c10110e */
[----:B------:R-:W-:Y:S05]  /*8b60*/  @P2 BRA `(.L_x_164) ;  /* 0x0000000000042947 */ /* 0x000fea0003800000 */
[----:B------:R3:W5:Y:S02]  /*8b70*/  LDG.E.U8 R26, desc[UR14][R24.64+0x1] ;  /* 0x0000010e181a7981 */ /* 0x000764000c1e1100 */
.L_x_164:
[----:B------:R-:W-:Y:S05]  /*8b80*/  BSYNC B1 ;  /* 0x0000000000017941 */ /* 0x000fea0003800000 */
.L_x_163:
[----:B-----5:R-:W-:Y:S01]  /*8b90*/  LOP3.LUT R26, R26, 0xff, RZ, 0xc0, !PT ;  /* 0x000000ff1a1a7812 */ /* 0x020fe200078ec0ff */
[----:B------:R-:W-:Y:S01]  /*8ba0*/  BSSY B1, `(.L_x_165) ;  /* 0x0000013000017945 */ /* 0x000fe20003800000 */
[----:B------:R-:W-:Y:S02]  /*8bb0*/  IADD3 R43, P1, R43, 0x88, RZ ;  /* 0x000000882b2b7810 */ /* 0x000fe40007f3e0ff */
[----:B------:R-:W-:Y:S02]  /*8bc0*/  F2FP.F16.E5M2.UNPACK_B R26, R26 ;  /* 0x0000001aff1a723e */ /* 0x000fe400020004ff */
[----:B------:R-:W-:Y:S01]  /*8bd0*/  PRMT R32, RZ, 0x7610, R32 ;  /* 0x00007610ff207816 */ /* 0x000fe20000000020 */
[----:B------:R-:W-:Y:S01]  /*8be0*/  IMAD.X R38, RZ, RZ, R39, P1 ;  /* 0x000000ffff267224 */ /* 0x000fe200008e0627 */
[----:B------:R-:W-:Y:S01]  /*8bf0*/  ISETP.GE.AND P1, PT, R41, 0x89, PT ;  /* 0x000000892900780c */ /* 0x000fe20003f26270 */
[----:B------:R-:W-:Y:S02]  /*8c00*/  HADD2.F32 R26, -RZ, R26.H0_H0 ;  /* 0x2000001aff1a7230 */ /* 0x000fe40000004100 */
[----:B------:R-:W-:Y:S01]  /*8c10*/  IMAD R38, R38, UR6, RZ ;  /* 0x0000000626267c24 */ /* 0x000fe2000f8e02ff */
[----:B------:R-:W-:Y:S01]  /*8c20*/  ISETP.LT.OR P5, PT, R42, 0x1, !P1 ;  /* 0x000000012a00780c */ /* 0x000fe20004fa1670 */
[----:B------:R-:W-:-:S04]  /*8c30*/  IMAD.WIDE.U32 R36, R43, UR6, R36 ;  /* 0x000000062b247c25 */ /* 0x000fc8000f8e0024 */
[----:B------:R-:W-:Y:S01]  /*8c40*/  FMUL R26, R26, UR21 ;  /* 0x000000151a1a7c20 */ /* 0x000fe20008400000 */
[----:B------:R-:W-:-:S03]  /*8c50*/  IMAD R43, R43, UR7, R38 ;  /* 0x000000072b2b7c24 */ /* 0x000fc6000f8e0226 */
[----:B------:R-:W-:Y:S01]  /*8c60*/  FFMA R161, R161, UR20, R26 ;  /* 0x00000014a1a17c23 */ /* 0x000fe2000800001a */
[----:B------:R-:W-:-:S04]  /*8c70*/  IADD3 R26, P3, R36, UR10, RZ ;  /* 0x0000000a241a7c10 */ /* 0x000fc8000ff7e0ff */
[----:B------:R-:W-:Y:S02]  /*8c80*/  F2FP.SATFINITE.E5M2.F32.PACK_AB_MERGE_C R161, RZ, R161, RZ ;  /* 0x000000a1ffa1723e */ /* 0x000fe400048060ff */
[----:B0-----:R-:W-:-:S03]  /*8c90*/  IADD3.X R27, R37, UR11, R43, P3, !PT ;  /* 0x0000000b251b7c10 */ /* 0x001fc60009ffe42b */
[----:B------:R0:W-:Y:S01]  /*8ca0*/  @!P2 STG.E.U8 desc[UR14][R28.64+0x1], R161 ;  /* 0x000001a11c00a986 */ /* 0x0001e2000c10110e */
[----:B------:R-:W-:Y:S05]  /*8cb0*/  @P5 BRA `(.L_x_166) ;  /* 0x0000000000045947 */ /* 0x000fea0003800000 */
[----:B------:R4:W5:Y:S02]  /*8cc0*/  LDG.E.U8 R32, desc[UR14][R26.64] ;  /* 0x0000000e1a207981 */ /* 0x000964000c1e1100 */
.L_x_166:
[----:B------:R-:W-:Y:S05]  /*8cd0*/  BSYNC B1 ;  /* 0x0000000000017941 */ /* 0x000fea0003800000 */
.L_x_165:
        /* <DEDUP_REMOVED lines=12> */
.L_x_168:
[----:B------:R-:W-:Y:S05]  /*8da0*/  BSYNC B1 ;  /* 0x0000000000017941 */ /* 0x000fea0003800000 */
.L_x_167:
        /* <DEDUP_REMOVED lines=12> */
.L_x_170:
[----:B------:R-:W-:Y:S05]  /*8e70*/  BSYNC B1 ;  /* 0x0000000000017941 */ /* 0x000fea0003800000 */
.L_x_169:
        /* <DEDUP_REMOVED lines=12> */
.L_x_172:
[----:B------:R-:W-:Y:S05]  /*8f40*/  BSYNC B1 ;  /* 0x0000000000017941 */ /* 0x000fea0003800000 */
.L_x_171:
        /* <DEDUP_REMOVED lines=12> */
.L_x_174:
[----:B------:R-:W-:Y:S05]  /*9010*/  BSYNC B1 ;  /* 0x0000000000017941 */ /* 0x000fea0003800000 */
.L_x_173:
        /* <DEDUP_REMOVED lines=12> */
.L_x_176:
[----:B------:R-:W-:Y:S05]  /*90e0*/  BSYNC B1 ;  /* 0x0000000000017941 */ /* 0x000fea0003800000 */
.L_x_175:
        /* <DEDUP_REMOVED lines=12> */
.L_x_178:
[----:B------:R-:W-:Y:S05]  /*91b0*/  BSYNC B1 ;  /* 0x0000000000017941 */ /* 0x000fea0003800000 */
.L_x_177:
        /* <DEDUP_REMOVED lines=12> */
.L_x_180:
[----:B------:R-:W-:Y:S05]  /*9280*/  BSYNC B1 ;  /* 0x0000000000017941 */ /* 0x000fea0003800000 */
.L_x_179:
        /* <DEDUP_REMOVED lines=12> */
.L_x_182:
[----:B------:R-:W-:Y:S05]  /*9350*/  BSYNC B1 ;  /* 0x0000000000017941 */ /* 0x000fea0003800000 */
.L_x_181:
        /* <DEDUP_REMOVED lines=12> */
.L_x_184:
[----:B------:R-:W-:Y:S05]  /*9420*/  BSYNC B1 ;  /* 0x0000000000017941 */ /* 0x000fea0003800000 */
.L_x_183:
[----:B-----5:R-:W-:Y:S01]  /*9430*/  LOP3.LUT R32, R32, 0xff, RZ, 0xc0, !PT ;  /* 0x000000ff20207812 */ /* 0x020fe200078ec0ff */
[----:B------:R-:W-:Y:S01]  /*9440*/  BSSY B1, `(.L_x_185) ;  /* 0x000000b000017945 */ /* 0x000fe20003800000 */
[----:B------:R-:W-:Y:S02]  /*9450*/  ISETP.LT.OR P3, PT, R42, 0x19, !P0 ;  /* 0x000000192a00780c */ /* 0x000fe40004761670 */
[----:B------:R-:W-:-:S05]  /*9460*/  F2FP.F16.E5M2.UNPACK_B R32, R32 ;  /* 0x00000020ff20723e */ /* 0x000fca00020004ff */
[----:B------:R-:W-:-:S05]  /*9470*/  HADD2.F32 R32, -RZ, R32.H0_H0 ;  /* 0x20000020ff207230 */ /* 0x000fca0000004100 */
[----:B------:R-:W-:-:S04]  /*9480*/  FMUL R32, R32, UR21 ;  /* 0x0000001520207c20 */ /* 0x000fc80008400000 */
[----:B------:R-:W-:Y:S01]  /*9490*/  FFMA R32, R23, UR20, R32 ;  /* 0x0000001417207c23 */ /* 0x000fe20008000020 */
[----:B------:R-:W-:-:S04]  /*94a0*/  PRMT R23, RZ, 0x7610, R23 ;  /* 0x00007610ff177816 */ /* 0x000fc80000000017 */
[----:B0-----:R-:W-:-:S05]  /*94b0*/  F2FP.SATFINITE.E5M2.F32.PACK_AB_MERGE_C R33, RZ, R32, RZ ;  /* 0x00000020ff21723e */ /* 0x001fca00048060ff */
[----:B------:R0:W-:Y:S01]  /*94c0*/  @!P2 STG.E.U8 desc[UR14][R30.64+0x11], R33 ;  /* 0x000011211e00a986 */ /* 0x0001e2000c10110e */
[----:B------:R-:W-:Y:S05]  /*94d0*/  @P3 BRA `(.L_x_186) ;  /* 0x0000000000043947 */ /* 0x000fea0003800000 */
[----:B------:R0:W5:Y:S02]  /*94e0*/  LDG.E.U8 R23, desc[UR14][R24.64+0x18] ;  /* 0x0000180e18177981 */ /* 0x000164000c1e1100 */
.L_x_186:
[----:B------:R-:W-:Y:S05]  /*94f0*/  BSYNC B1 ;  /* 0x0000000000017941 */ /* 0x000fea0003800000 */
.L_x_185:
        /* <DEDUP_REMOVED lines=8> */
[----:B------:R-:W-:-:S05]  /*9580*/  F2FP.SATFINITE.E5M2.F32.PACK_AB_MERGE_C R23, RZ, R23, RZ ;  /* 0x00000017ff17723e */ /* 0x000fca00048060ff */
[----:B------:R0:W-:Y:S01]  /*9590*/  @!P3 STG.E.U8 desc[UR14][R28.64+0x18], R23 ;  /* 0x000018171c00b986 */ /* 0x0001e2000c10110e */
[----:B------:R-:W-:Y:S05]  /*95a0*/  @P2 BRA `(.L_x_188) ;  /* 0x0000000000042947 */ /* 0x000fea0003800000 */
[----:B------:R0:W5:Y:S02]  /*95b0*/  LDG.E.U8 R22, desc[UR14][R24.64+0x19] ;  /* 0x0000190e18167981 */ /* 0x000164000c1e1100 */
.L_x_188:
[----:B------:R-:W-:Y:S05]  /*95c0*/  BSYNC B1 ;  /* 0x0000000000017941 */ /* 0x000fea0003800000 */
.L_x_187:
        /* <DEDUP_REMOVED lines=12> */
.L_x_190:
[----:B------:R-:W-:Y:S05]  /*9690*/  BSYNC B1 ;  /* 0x0000000000017941 */ /* 0x000fea0003800000 */
.L_x_189:
        /* <DEDUP_REMOVED lines=12> */
.L_x_192:
[----:B------:R-:W-:Y:S05]  /*9760*/  BSYNC B1 ;  /* 0x0000000000017941 */ /* 0x000fea0003800000 */
.L_x_191:
        /* <DEDUP_REMOVED lines=12> */
.L_x_194:
[----:B------:R-:W-:Y:S05]  /*9830*/  BSYNC B1 ;  /* 0x0000000000017941 */ /* 0x000fea0003800000 */
.L_x_193:
        /* <DEDUP_REMOVED lines=12> */
.L_x_196:
[----:B------:R-:W-:Y:S05]  /*9900*/  BSYNC B1 ;  /* 0x0000000000017941 */ /* 0x000fea0003800000 */
.L_x_195:
        /* <DEDUP_REMOVED lines=12> */
.L_x_198:
[----:B------:R-:W-:Y:S05]  /*99d0*/  BSYNC B1 ;  /* 0x0000000000017941 */ /* 0x000fea0003800000 */
.L_x_197:
        /* <DEDUP_REMOVED lines=12> */
.L_x_200:
[----:B------:R-:W-:Y:S05]  /*9aa0*/  BSYNC B1 ;  /* 0x0000000000017941 */ /* 0x000fea0003800000 */
.L_x_199:
        /* <DEDUP_REMOVED lines=12> */
.L_x_202:
[----:B------:R-:W-:Y:S05]  /*9b70*/  BSYNC B1 ;  /* 0x0000000000017941 */ /* 0x000fea0003800000 */
.L_x_201:
        /* <DEDUP_REMOVED lines=12> */
.L_x_204:
[----:B------:R-:W-:Y:S05]  /*9c40*/  BSYNC B1 ;  /* 0x0000000000017941 */ /* 0x000fea0003800000 */
.L_x_203:
        /* <DEDUP_REMOVED lines=12> */
.L_x_206:
[----:B------:R-:W-:Y:S05]  /*9d10*/  BSYNC B1 ;  /* 0x0000000000017941 */ /* 0x000fea0003800000 */
.L_x_205:
        /* <DEDUP_REMOVED lines=12> */
.L_x_208:
[----:B------:R-:W-:Y:S05]  /*9de0*/  BSYNC B1 ;  /* 0x0000000000017941 */ /* 0x000fea0003800000 */
.L_x_207:
        /* <DEDUP_REMOVED lines=12> */
.L_x_210:
[----:B------:R-:W-:Y:S05]  /*9eb0*/  BSYNC B1 ;  /* 0x0000000000017941 */ /* 0x000fea0003800000 */
.L_x_209:
        /* <DEDUP_REMOVED lines=12> */
.L_x_212:
[----:B------:R-:W-:Y:S05]  /*9f80*/  BSYNC B1 ;  /* 0x0000000000017941 */ /* 0x000fea0003800000 */
.L_x_211:
        /* <DEDUP_REMOVED lines=12> */
.L_x_214:
[----:B------:R-:W-:Y:S05]  /*a050*/  BSYNC B1 ;  /* 0x0000000000017941 */ /* 0x000fea0003800000 */
.L_x_213:
        /* <DEDUP_REMOVED lines=12> */
.L_x_216:
[----:B------:R-:W-:Y:S05]  /*a120*/  BSYNC B1 ;  /* 0x0000000000017941 */ /* 0x000fea0003800000 */
.L_x_215:
        /* <DEDUP_REMOVED lines=12> */
.L_x_218:
[----:B------:R-:W-:Y:S05]  /*a1f0*/  BSYNC B1 ;  /* 0x0000000000017941 */ /* 0x000fea0003800000 */
.L_x_217:
        /* <DEDUP_REMOVED lines=12> */
.L_x_220:
[----:B------:R-:W-:Y:S05]  /*a2c0*/  BSYNC B1 ;  /* 0x0000000000017941 */ /* 0x000fea0003800000 */
.L_x_219:
        /* <DEDUP_REMOVED lines=12> */
.L_x_222:
[----:B------:R-:W-:Y:S05]  /*a390*/  BSYNC B1 ;  /* 0x0000000000017941 */ /* 0x000fea0003800000 */
.L_x_221:
        /* <DEDUP_REMOVED lines=12> */
.L_x_224:
[----:B------:R-:W-:Y:S05]  /*a460*/  BSYNC B1 ;  /* 0x0000000000017941 */ /* 0x000fea0003800000 */
.L_x_223:
        /* <DEDUP_REMOVED lines=12> */
.L_x_226:
[----:B------:R-:W-:Y:S05]  /*a530*/  BSYNC B1 ;  /* 0x0000000000017941 */ /* 0x000fea0003800000 */
.L_x_225:
        /* <DEDUP_REMOVED lines=12> */
.L_x_228:
[----:B------:R-:W-:Y:S05]  /*a600*/  BSYNC B1 ;  /* 0x0000000000017941 */ /* 0x000fea0003800000 */
.L_x_227:
[----:B-----5:R-:W-:Y:S01]  /*a610*/  LOP3.LUT R2, R2, 0xff, RZ, 0xc0, !PT ;  /* 0x000000ff02027812 */ /* 0x020fe200078ec0ff */
[----:B------:R-:W-:Y:S01]  /*a620*/  BSSY B1, `(.L_x_229) ;  /* 0x000000b000017945 */ /* 0x000fe20003800000 */
[----:B------:R-:W-:Y:S02]  /*a630*/  ISETP.LT.OR P3, PT, R42, 0x41, !P1 ;  /* 0x000000412a00780c */ /* 0x000fe40004f61670 */
[----:B------:R-:W-:-:S05]  /*a640*/  F2FP.F16.E5M2.UNPACK_B R2, R2 ;  /* 0x00000002ff02723e */ /* 0x000fca00020004ff */
[----:B------:R-:W-:-:S05]  /*a650*/  HADD2.F32 R2, -RZ, R2.H0_H0 ;  /* 0x20000002ff027230 */ /* 0x000fca0000004100 */
[----:B0-----:R-:W-:-:S04]  /*a660*/  FMUL R3, R2, UR21 ;  /* 0x0000001502037c20 */ /* 0x001fc80008400000 */
[----:B------:R-:W-:Y:S01]  /*a670*/  FFMA R3, R0, UR20, R3 ;  /* 0x0000001400037c23 */ /* 0x000fe20008000003 */
[----:B------:R-:W-:-:S04]  /*a680*/  PRMT R0, RZ, 0x7610, R0 ;  /* 0x00007610ff007816 */ /* 0x000fc80000000000 */
[----:B------:R-:W-:-:S05]  /*a690*/  F2FP.SATFINITE.E5M2.F32.PACK_AB_MERGE_C R3, RZ, R3, RZ ;  /* 0x00000003ff03723e */ /* 0x000fca00048060ff */
[----:B------:R0:W-:Y:S01]  /*a6a0*/  @!P2 STG.E.U8 desc[UR14][R28.64+0x41], R3 ;  /* 0x000041031c00a986 */ /* 0x0001e2000c10110e */
[----:B------:R-:W-:Y:S05]  /*a6b0*/  @P3 BRA `(.L_x_230) ;  /* 0x0000000000043947 */ /* 0x000fea0003800000 */
[----:B------:R0:W5:Y:S02]  /*a6c0*/  LDG.E.U8 R0, desc[UR14][R26.64+0x40] ;  /* 0x0000400e1a007981 */ /* 0x000164000c1e1100 */
.L_x_230:
[----:B------:R-:W-:Y:S05]  /*a6d0*/  BSYNC B1 ;  /* 0x0000000000017941 */ /* 0x000fea0003800000 */
.L_x_229:
[----:B------:R-:W2:Y:S01]  /*a6e0*/  LDL.LU R2, [R1] ;  /* 0x0000000001027983 */ /* 0x000ea20000300800 */
[----:B-----5:R-:W-:Y:S01]  /*a6f0*/  LOP3.LUT R0, R0, 0xff, RZ, 0xc0, !PT ;  /* 0x000000ff00007812 */ /* 0x020fe200078ec0ff */
[----:B------:R-:W-:Y:S01]  /*a700*/  BSSY B1, `(.L_x_231) ;  /* 0x000000b000017945 */ /* 0x000fe20003800000 */
[----:B------:R-:W-:Y:S02]  /*a710*/  ISETP.LT.OR P2, PT, R42, 0x42, !P1 ;  /* 0x000000422a00780c */ /* 0x000fe40004f41670 */
[----:B------:R-:W-:-:S05]  /*a720*/  F2FP.F16.E5M2.UNPACK_B R0, R0 ;  /* 0x00000000ff00723e */ /* 0x000fca00020004ff */
[----:B------:R-:W-:-:S05]  /*a730*/  HADD2.F32 R0, -RZ, R0.H0_H0 ;  /* 0x20000000ff007230 */ /* 0x000fca0000004100 */
[----:B------:R-:W-:-:S04]  /*a740*/  FMUL R0, R0, UR21 ;  /* 0x0000001500007c20 */ /* 0x000fc80008400000 */
[----:B--2---:R-:W-:-:S05]  /*a750*/  FFMA R0, R2, UR20, R0 ;  /* 0x0000001402007c23 */ /* 0x004fca0008000000 */
[----:B0-----:R-:W-:Y:S02]  /*a760*/  F2FP.SATFINITE.E5M2.F32.PACK_AB_MERGE_C R3, RZ, R0, RZ ;  /* 0x00000000ff03723e */ /* 0x001fe400048060ff */
[----:B------:R-:W-:-:S03]  /*a770*/  PRMT R0, RZ, 0x7610, R0 ;  /* 0x00007610ff007816 */ /* 0x000fc60000000000 */
[----:B------:R0:W-:Y:S01]  /*a780*/  @!P3 STG.E.U8 desc[UR14][R30.64+0x40], R3 ;  /* 0x000040031e00b986 */ /* 0x0001e2000c10110e */
[----:B------:R-:W-:Y:S05]  /*a790*/  @P2 BRA `(.L_x_232) ;  /* 0x0000000000042947 */ /* 0x000fea0003800000 */
[----:B------:R2:W5:Y:S02]  /*a7a0*/  LDG.E.U8 R0, desc[UR14][R26.64+0x41] ;  /* 0x0000410e1a007981 */ /* 0x000564000c1e1100 */
.L_x_232:
[----:B------:R-:W-:Y:S05]  /*a7b0*/  BSYNC B1 ;  /* 0x0000000000017941 */ /* 0x000fea0003800000 */
.L_x_231:
[----:B------:R-:W3:Y:S01]  /*a7c0*/  LDL.LU R2, [R1+0x4] ;  /* 0x0000040001027983 */ /* 0x000ee20000300800 */
[----:B-----5:R-:W-:Y:S01]  /*a7d0*/  LOP3.LUT R0, R0, 0xff, RZ, 0xc0, !PT ;  /* 0x000000ff00007812 */ /* 0x020fe200078ec0ff */
[----:B------:R-:W-:Y:S01]  /*a7e0*/  BSSY B1, `(.L_x_233) ;  /* 0x000000b000017945 */ /* 0x000fe20003800000 */
[----:B------:R-:W-:Y:S02]  /*a7f0*/  ISETP.LT.OR P3, PT, R42, 0x49, !P0 ;  /* 0x000000492a00780c */ /* 0x000fe40004761670 */
[----:B------:R-:W-:-:S05]  /*a800*/  F2FP.F16.E5M2.UNPACK_B R0, R0 ;  /* 0x00000000ff00723e */ /* 0x000fca00020004ff */
[----:B------:R-:W-:-:S05]  /*a810*/  HADD2.F32 R0, -RZ, R0.H0_H0 ;  /* 0x20000000ff007230 */ /* 0x000fca0000004100 */
[----:B------:R-:W-:-:S04]  /*a820*/  FMUL R0, R0, UR21 ;  /* 0x0000001500007c20 */ /* 0x000fc80008400000 */
[----:B---3--:R-:W-:-:S05]  /*a830*/  FFMA R0, R2, UR20, R0 ;  /* 0x0000001402007c23 */ /* 0x008fca0008000000 */
[----:B0-----:R-:W-:Y:S02]  /*a840*/  F2FP.SATFINITE.E5M2.F32.PACK_AB_MERGE_C R3, RZ, R0, RZ ;  /* 0x00000000ff03723e */ /* 0x001fe400048060ff */
[----:B------:R-:W-:-:S03]  /*a850*/  PRMT R0, RZ, 0x7610, R0 ;  /* 0x00007610ff007816 */ /* 0x000fc60000000000 */
[----:B------:R0:W-:Y:S01]  /*a860*/  @!P2 STG.E.U8 desc[UR14][R30.64+0x41], R3 ;  /* 0x000041031e00a986 */ /* 0x0001e2000c10110e */
[----:B------:R-:W-:Y:S05]  /*a870*/  @P3 BRA `(.L_x_234) ;  /* 0x0000000000043947 */ /* 0x000fea0003800000 */
[----:B------:R3:W5:Y:S02]  /*a880*/  LDG.E.U8 R0, desc[UR14][R24.64+0x48] ;  /* 0x0000480e18007981 */ /* 0x000764000c1e1100 */
.L_x_234:
[----:B------:R-:W-:Y:S05]  /*a890*/  BSYNC B1 ;  /* 0x0000000000017941 */ /* 0x000fea0003800000 */
.L_x_233:
[----:B------:R-:W2:Y:S01]  /*a8a0*/  LDL.LU R2, [R1+0x8] ;  /* 0x0000080001027983 */ /* 0x000ea20000300800 */
        /* <DEDUP_REMOVED lines=12> */
.L_x_236:
[----:B------:R-:W-:Y:S05]  /*a970*/  BSYNC B1 ;  /* 0x0000000000017941 */ /* 0x000fea0003800000 */
.L_x_235:
        /* <DEDUP_REMOVED lines=13> */
.L_x_238:
[----:B------:R-:W-:Y:S05]  /*aa50*/  BSYNC B1 ;  /* 0x0000000000017941 */ /* 0x000fea0003800000 */
.L_x_237:
        /* <DEDUP_REMOVED lines=13> */
.L_x_240:
[----:B------:R-:W-:Y:S05]  /*ab30*/  BSYNC B1 ;  /* 0x0000000000017941 */ /* 0x000fea0003800000 */
.L_x_239:
        /* <DEDUP_REMOVED lines=13> */
.L_x_242:
[----:B------:R-:W-:Y:S05]  /*ac10*/  BSYNC B1 ;  /* 0x0000000000017941 */ /* 0x000fea0003800000 */
.L_x_241:
        /* <DEDUP_REMOVED lines=13> */
.L_x_244:
[----:B------:R-:W-:Y:S05]  /*acf0*/  BSYNC B1 ;  /* 0x0000000000017941 */ /* 0x000fea0003800000 */
.L_x_243:
        /* <DEDUP_REMOVED lines=13> */
.L_x_246:
[----:B------:R-:W-:Y:S05]  /*add0*/  BSYNC B1 ;  /* 0x0000000000017941 */ /* 0x000fea0003800000 */
.L_x_245:
        /* <DEDUP_REMOVED lines=13> */
.L_x_248:
[----:B------:R-:W-:Y:S05]  /*aeb0*/  BSYNC B1 ;  /* 0x0000000000017941 */ /* 0x000fea0003800000 */
.L_x_247:
        /* <DEDUP_REMOVED lines=13> */
.L_x_250:
[----:B------:R-:W-:Y:S05]  /*af90*/  BSYNC B1 ;  /* 0x0000000000017941 */ /* 0x000fea0003800000 */
.L_x_249:
        /* <DEDUP_REMOVED lines=13> */
.L_x_252:
[----:B------:R-:W-:Y:S05]  /*b070*/  BSYNC B1 ;  /* 0x0000000000017941 */ /* 0x000fea0003800000 */
.L_x_251:
        /* <DEDUP_REMOVED lines=13> */
.L_x_254:
[----:B------:R-:W-:Y:S05]  /*b150*/  BSYNC B1 ;  /* 0x0000000000017941 */ /* 0x000fea0003800000 */
.L_x_253:
        /* <DEDUP_REMOVED lines=13> */
.L_x_256:
[----:B------:R-:W-:Y:S05]  /*b230*/  BSYNC B1 ;  /* 0x0000000000017941 */ /* 0x000fea0003800000 */
.L_x_255:
        /* <DEDUP_REMOVED lines=13> */
.L_x_258:
[----:B------:R-:W-:Y:S05]  /*b310*/  BSYNC B1 ;  /* 0x0000000000017941 */ /* 0x000fea0003800000 */
.L_x_257:
        /* <DEDUP_REMOVED lines=13> */
.L_x_260:
[----:B------:R-:W-:Y:S05]  /*b3f0*/  BSYNC B1 ;  /* 0x0000000000017941 */ /* 0x000fea0003800000 */
.L_x_259:
        /* <DEDUP_REMOVED lines=13> */
.L_x_262:
[----:B------:R-:W-:Y:S05]  /*b4d0*/  BSYNC B1 ;  /* 0x0000000000017941 */ /* 0x000fea0003800000 */
.L_x_261:
        /* <DEDUP_REMOVED lines=13> */
.L_x_264:
[----:B------:R-:W-:Y:S05]  /*b5b0*/  BSYNC B1 ;  /* 0x0000000000017941 */ /* 0x000fea0003800000 */
.L_x_263:
        /* <DEDUP_REMOVED lines=13> */
.L_x_266:
[----:B------:R-:W-:Y:S05]  /*b690*/  BSYNC B1 ;  /* 0x0000000000017941 */ /* 0x000fea0003800000 */
.L_x_265:
        /* <DEDUP_REMOVED lines=13> */
.L_x_268:
[----:B------:R-:W-:Y:S05]  /*b770*/  BSYNC B1 ;  /* 0x0000000000017941 */ /* 0x000fea0003800000 */
.L_x_267:
        /* <DEDUP_REMOVED lines=13> */
.L_x_270:
[----:B------:R-:W-:Y:S05]  /*b850*/  BSYNC B1 ;  /* 0x0000000000017941 */ /* 0x000fea0003800000 */
.L_x_269:
        /* <DEDUP_REMOVED lines=13> */
.L_x_272:
[----:B------:R-:W-:Y:S05]  /*b930*/  BSYNC B1 ;  /* 0x0000000000017941 */ /* 0x000fea0003800000 */
.L_x_271:
        /* <DEDUP_REMOVED lines=13> */
.L_x_274:
[----:B------:R-:W-:Y:S05]  /*ba10*/  BSYNC B1 ;  /* 0x0000000000017941 */ /* 0x000fea0003800000 */
.L_x_273:
        /* <DEDUP_REMOVED lines=13> */
.L_x_276:
[----:B------:R-:W-:Y:S05]  /*baf0*/  BSYNC B1 ;  /* 0x0000000000017941 */ /* 0x000fea0003800000 */
.L_x_275:
        /* <DEDUP_REMOVED lines=13> */
.L_x_278:
[----:B------:R-:W-:Y:S05]  /*bbd0*/  BSYNC B1 ;  /* 0x0000000000017941 */ /* 0x000fea0003800000 */
.L_x_277:
        /* <DEDUP_REMOVED lines=13> */
.L_x_280:
[----:B------:R-:W-:Y:S05]  /*bcb0*/  BSYNC B1 ;  /* 0x0000000000017941 */ /* 0x000fea0003800000 */
.L_x_279:
        /* <DEDUP_REMOVED lines=13> */
.L_x_282:
[----:B------:R-:W-:Y:S05]  /*bd90*/  BSYNC B1 ;  /* 0x0000000000017941 */ /* 0x000fea0003800000 */
.L_x_281:
        /* <DEDUP_REMOVED lines=13> */
.L_x_284:
[----:B------:R-:W-:Y:S05]  /*be70*/  BSYNC B1 ;  /* 0x0000000000017941 */ /* 0x000fea0003800000 */
.L_x_283:
        /* <DEDUP_REMOVED lines=13> */
.L_x_286:
[----:B------:R-:W-:Y:S05]  /*bf50*/  BSYNC B1 ;  /* 0x0000000000017941 */ /* 0x000fea0003800000 */
.L_x_285:
        /* <DEDUP_REMOVED lines=13> */
.L_x_288:
[----:B------:R-:W-:Y:S05]  /*c030*/  BSYNC B1 ;  /* 0x0000000000017941 */ /* 0x000fea0003800000 */
.L_x_287:
[----:B------:R-:W-:Y:S05]  /*c040*/  @P1 BRA `(.L_x_289) ;  /* 0x0000002000ac1947 */ /* 0x000fea0003800000 */
[----:B------:R-:W2:Y:S01]  /*c050*/  LDL.LU R2, [R1+0x74] ;  /* 0x0000740001027983 */ /* 0x000ea20000300800 */
[----:B-----5:R-:W-:-:S04]  /*c060*/  LOP3.LUT R0, R0, 0xff, RZ, 0xc0, !PT ;  /* 0x000000ff00007812 */ /* 0x020fc800078ec0ff */
[----:B------:R-:W-:-:S05]  /*c070*/  F2FP.F16.E5M2.UNPACK_B R0, R0 ;  /* 0x00000000ff00723e */ /* 0x000fca00020004ff */
[----:B------:R-:W-:-:S05]  /*c080*/  HADD2.F32 R0, -RZ, R0.H0_H0 ;  /* 0x20000000ff007230 */ /* 0x000fca0000004100 */
[----:B------:R-:W-:-:S04]  /*c090*/  FMUL R0, R0, UR21 ;  /* 0x0000001500007c20 */ /* 0x000fc80008400000 */
[----:B--2---:R-:W-:-:S05]  /*c0a0*/  FFMA R0, R2, UR20, R0 ;  /* 0x0000001402007c23 */ /* 0x004fca0008000000 */
[----:B0-----:R-:W-:-:S05]  /*c0b0*/  F2FP.SATFINITE.E5M2.F32.PACK_AB_MERGE_C R3, RZ, R0, RZ ;  /* 0x00000000ff03723e */ /* 0x001fca00048060ff */
[----:B------:R0:W-:Y:S01]  /*c0c0*/  STG.E.U8 desc[UR14][R30.64+0x79], R3 ;  /* 0x000079031e007986 */ /* 0x0001e2000c10110e */
[----:B------:R-:W-:Y:S05]  /*c0d0*/  BRA `(.L_x_289) ;  /* 0x0000002000887947 */ /* 0x000fea0003800000 */
.L_x_32:
[C---:B------:R-:W-:Y:S01]  /*c0e0*/  ISETP.GE.AND P3, PT, R41.reuse, 0x1, PT ;  /* 0x000000012900780c */ /* 0x040fe20003f66270 */
[----:B------:R-:W2:Y:S01]  /*c0f0*/  LDL.LU R227, [R1+0x10] ;  /* 0x0000100001e37983 */ /* 0x000ea20000300800 */
[----:B------:R-:W-:Y:S01]  /*c100*/  ISETP.GE.AND P2, PT, R41, 0x9, PT ;  /* 0x000000092900780c */ /* 0x000fe20003f46270 */
[----:B------:R-:W-:Y:S01]  /*c110*/  FMUL R225, R225, UR20 ;  /* 0x00000014e1e17c20 */ /* 0x000fe20008400000 */
[----:B------:R-:W-:Y:S01]  /*c120*/  ISETP.LT.OR P0, PT, R42, 0x1, !P3 ;  /* 0x000000012a00780c */ /* 0x000fe20005f01670 */
[----:B------:R-:W-:Y:S01]  /*c130*/  FMUL R226, R226, UR20 ;  /* 0x00000014e2e27c20 */ /* 0x000fe20008400000 */
[C---:B------:R-:W-:Y:S01]  /*c140*/  ISETP.LT.OR P1, PT, R42.reuse, 0x2, !P3 ;  /* 0x000000022a00780c */ /* 0x040fe20005f21670 */
[----:B------:R-:W-:Y:S01]  /*c150*/  FMUL R223, R223, UR20 ;  /* 0x00000014dfdf7c20 */ /* 0x000fe20008400000 */
[----:B------:R-:W-:Y:S01]  /*c160*/  ISETP.LT.OR P6, PT, R42, 0x2, !P2 ;  /* 0x000000022a00780c */ /* 0x000fe200057c1670 */
[----:B------:R-:W-:Y:S01]  /*c170*/  FMUL R224, R224, UR20 ;  /* 0x00000014e0e07c20 */ /* 0x000fe20008400000 */
[----:B------:R-:W-:-:S02]  /*c180*/  F2FP.SATFINITE.E5M2.F32.PACK_AB_MERGE_C R33, RZ, R226, RZ ;  /* 0x000000e2ff21723e */ /* 0x000fc400048060ff */
[----:B------:R-:W-:Y:S01]  /*c190*/  F2FP.SATFINITE.E5M2.F32.PACK_AB_MERGE_C R225, RZ, R225, RZ ;  /* 0x000000e1ffe1723e */ /* 0x000fe200048060ff */
[----:B------:R-:W-:Y:S01]  /*c1a0*/  FMUL R222, R222, UR20 ;  /* 0x00000014dede7c20 */ /* 0x000fe20008400000 */
[C---:B------:R-:W-:Y:S01]  /*c1b0*/  ISETP.LT.OR P5, PT, R42.reuse, 0x1, !P2 ;  /* 0x000000012a00780c */ /* 0x040fe200057a1670 */
[----:B------:R-:W-:Y:S01]  /*c1c0*/  FMUL R221, R221, UR20 ;  /* 0x00000014dddd7c20 */ /* 0x000fe20008400000 */
[----:B------:R-:W-:Y:S01]  /*c1d0*/  F2FP.SATFINITE.E5M2.F32.PACK_AB_MERGE_C R223, RZ, R223, RZ ;  /* 0x000000dfffdf723e */ /* 0x000fe200048060ff */
[----:B------:R0:W-:Y:S01]  /*c1e0*/  @!P0 STG.E.U8 desc[UR14][R24.64], R33 ;  /* 0x0000002118008986 */ /* 0x0001e2000c10110e */
[----:B------:R-:W-:-:S03]  /*c1f0*/  ISETP.LT.OR P0, PT, R42, 0x9, !P3 ;  /* 0x000000092a00780c */ /* 0x000fc60005f01670 */
[----:B------:R-:W-:Y:S01]  /*c200*/  @!P1 STG.E.U8 desc[UR14][R24.64+0x1], R225 ;  /* 0x000001e118009986 */ /* 0x000fe2000c10110e */
[----:B------:R-:W-:-:S03]  /*c210*/  ISETP.LT.OR P1, PT, R42, 0xa, !P3 ;  /* 0x0000000a2a00780c */ /* 0x000fc60005f21670 */
[----:B------:R-:W-:Y:S01]  /*c220*/  @!P6 STG.E.U8 desc[UR14][R26.64+0x1], R223 ;  /* 0x000001df1a00e986 */ /* 0x000fe2000c10110e */
[----:B------:R-:W-:Y:S01]  /*c230*/  ISETP.LT.OR P6, PT, R42, 0xa, !P2 ;  /* 0x0000000a2a00780c */ /* 0x000fe200057c1670 */
[----:B------:R-:W-:Y:S01]  /*c240*/  FMUL R219, R219, UR20 ;  /* 0x00000014dbdb7c20 */ /* 0x000fe20008400000 */
[----:B------:R-:W-:Y:S01]  /*c250*/  F2FP.SATFINITE.E5M2.F32.PACK_AB_MERGE_C R35, RZ, R224, RZ ;  /* 0x000000e0ff23723e */ /* 0x000fe200048060ff */
[----:B------:R-:W-:Y:S01]  /*c260*/  FMUL R220, R220, UR20 ;  /* 0x00000014dcdc7c20 */ /* 0x000fe20008400000 */
[----:B0-----:R-:W-:Y:S01]  /*c270*/  F2FP.SATFINITE.E5M2.F32.PACK_AB_MERGE_C R33, RZ, R222, RZ ;  /* 0x000000deff21723e */ /* 0x001fe200048060ff */
[----:B------:R-:W-:Y:S01]  /*c280*/  FMUL R218, R218, UR20 ;  /* 0x00000014dada7c20 */ /* 0x000fe20008400000 */
[----:B------:R-:W-:Y:S01]  /*c290*/  F2FP.SATFINITE.E5M2.F32.PACK_AB_MERGE_C R221, RZ, R221, RZ ;  /* 0x000000ddffdd723e */ /* 0x000fe200048060ff */
[----:B------:R0:W-:Y:S01]  /*c2a0*/  @!P5 STG.E.U8 desc[UR14][R26.64], R35 ;  /* 0x000000231a00d986 */ /* 0x0001e2000c10110e */
[C---:B------:R-:W-:Y:S02]  /*c2b0*/  ISETP.LT.OR P5, PT, R42.reuse, 0x9, !P2 ;  /* 0x000000092a00780c */ /* 0x040fe400057a1670 */
[----:B------:R-:W-:Y:S01]  /*c2c0*/  F2FP.SATFINITE.E5M2.F32.PACK_AB_MERGE_C R219, RZ, R219, RZ ;  /* 0x000000dbffdb723e */ /* 0x000fe200048060ff */
[----:B------:R3:W-:Y:S01]  /*c2d0*/  @!P0 STG.E.U8 desc[UR14][R24.64+0x8], R33 ;  /* 0x0000082118008986 */ /* 0x0007e2000c10110e */
[----:B------:R-:W-:-:S03]  /*c2e0*/  ISETP.LT.OR P0, PT, R42, 0x11, !P3 ;  /* 0x000000112a00780c */ /* 0x000fc60005f01670 */
[----:B------:R-:W-:Y:S01]  /*c2f0*/  @!P1 STG.E.U8 desc[UR14][R24.64+0x9], R221 ;  /* 0x000009dd18009986 */ /* 0x000fe2000c10110e */
[----:B------:R-:W-:-:S03]  /*c300*/  ISETP.LT.OR P1, PT, R42, 0x12, !P3 ;  /* 0x000000122a00780c */ /* 0x000fc60005f21670 */
[----:B------:R-:W-:Y:S01]  /*c310*/  @!P6 STG.E.U8 desc[UR14][R26.64+0x9], R219 ;  /* 0x000009db1a00e986 */ /* 0x000fe2000c10110e */
[C---:B------:R-:W-:Y:S01]  /*c320*/  ISETP.LT.OR P6, PT, R42.reuse, 0x12, !P2 ;  /* 0x000000122a00780c */ /* 0x040fe200057c1670 */
[----:B------:R-:W-:Y:S01]  /*c330*/  FMUL R217, R217, UR20 ;  /* 0x00000014d9d97c20 */ /* 0x000fe20008400000 */
[----:B0-----:R-:W-:Y:S01]  /*c340*/  F2FP.SATFINITE.E5M2.F32.PACK_AB_MERGE_C R35, RZ, R220, RZ ;  /* 0x000000dcff23723e */ /* 0x001fe200048060ff */
[----:B------:R-:W-:Y:S01]  /*c350*/  FMUL R215, R215, UR20 ;  /* 0x00000014d7d77c20 */ /* 0x000fe20008400000 */
[----:B------:R-:W4:Y:S01]  /*c360*/  LDL.LU R226, [R1+0xc] ;  /* 0x00000c0001e27983 */ /* 0x000f220000300800 */
[----:B---3--:R-:W-:Y:S02]  /*c370*/  F2FP.SATFINITE.E5M2.F32.PACK_AB_MERGE_C R33, RZ, R218, RZ ;  /* 0x000000daff21723e */ /* 0x008fe400048060ff */
[----:B------:R-:W-:Y:S01]  /*c380*/  F2FP.SATFINITE.E5M2.F32.PACK_AB_MERGE_C R217, RZ, R217, RZ ;  /* 0x000000d9ffd9723e */ /* 0x000fe200048060ff */
[----:B------:R0:W-:Y:S01]  /*c390*/  @!P5 STG.E.U8 desc[UR14][R26.64+0x8], R35 ;  /* 0x000008231a00d986 */ /* 0x0001e2000c10110e */
[----:B------:R-:W-:-:S02]  /*c3a0*/  ISETP.LT.OR P5, PT, R42, 0x11, !P2 ;  /* 0x000000112a00780c */ /* 0x000fc400057a1670 */
[----:B------:R-:W-:Y:S01]  /*c3b0*/  F2FP.SATFINITE.E5M2.F32.PACK_AB_MERGE_C R215, RZ, R215, RZ ;  /* 0x000000d7ffd7723e */ /* 0x000fe200048060ff */
[----:B------:R-:W3:Y:S01]  /*c3c0*/  LDL.LU R224, [R1+0x8] ;  /* 0x0000080001e07983 */ /* 0x000ee20000300800 */
[----:B------:R-:W-:-:S03]  /*c3d0*/  FMUL R216, R216, UR20 ;  /* 0x00000014d8d87c20 */ /* 0x000fc60008400000 */
[----:B------:R-:W4:Y:S04]  /*c3e0*/  LDL.LU R225, [R1+0x4] ;  /* 0x0000040001e17983 */ /* 0x000f280000300800 */
[----:B------:R-:W3:Y:S01]  /*c3f0*/  LDL.LU R223, [R1] ;  /* 0x0000000001df7983 */ /* 0x000ee20000300800 */
[----:B0-----:R-:W-:Y:S01]  /*c400*/  F2FP.SATFINITE.E5M2.F32.PACK_AB_MERGE_C R35, RZ, R216, RZ ;  /* 0x000000d8ff23723e */ /* 0x001fe200048060ff */
[----:B------:R-:W-:Y:S01]  /*c410*/  FMUL R214, R214, UR20 ;  /* 0x00000014d6d67c20 */ /* 0x000fe20008400000 */
[----:B------:R-:W-:Y:S01]  /*c420*/  FMUL R213, R213, UR20 ;  /* 0x00000014d5d57c20 */ /* 0x000fe20008400000 */
[----:B------:R0:W-:Y:S01]  /*c430*/  @!P0 STG.E.U8 desc[UR14][R24.64+0x10], R33 ;  /* 0x0000102118008986 */ /* 0x0001e2000c10110e */
[----:B------:R-:W-:Y:S01]  /*c440*/  ISETP.LT.OR P0, PT, R42, 0x19, !P3 ;  /* 0x000000192a00780c */ /* 0x000fe20005f01670 */
[----:B------:R-:W-:Y:S01]  /*c450*/  FMUL R211, R211, UR20 ;  /* 0x00000014d3d37c20 */ /* 0x000fe20008400000 */
[----:B------:R-:W-:Y:S01]  /*c460*/  FMUL R212, R212, UR20 ;  /* 0x00000014d4d47c20 */ /* 0x000fe20008400000 */
[----:B------:R-:W-:Y:S01]  /*c470*/  @!P1 STG.E.U8 desc[UR14][R24.64+0x11], R217 ;  /* 0x000011d918009986 */ /* 0x000fe2000c10110e */
[----:B------:R-:W-:Y:S01]  /*c480*/  ISETP.LT.OR P1, PT, R42, 0x1a, !P3 ;  /* 0x0000001a2a00780c */ /* 0x000fe20005f21670 */
[----:B------:R-:W-:Y:S01]  /*c490*/  FMUL R210, R210, UR20 ;  /* 0x00000014d2d27c20 */ /* 0x000fe20008400000 */
[----:B------:R-:W-:Y:S01]  /*c4a0*/  F2FP.SATFINITE.E5M2.F32.PACK_AB_MERGE_C R213, RZ, R213, RZ ;  /* 0x000000d5ffd5723e */ /* 0x000fe200048060ff */
[----:B------:R-:W-:Y:S01]  /*c4b0*/  @!P6 STG.E.U8 desc[UR14][R26.64+0x11], R215 ;  /* 0x000011d71a00e986 */ /* 0x000fe2000c10110e */
[C---:B------:R-:W-:Y:S01]  /*c4c0*/  ISETP.LT.OR P6, PT, R42.reuse, 0x1a, !P2 ;  /* 0x0000001a2a00780c */ /* 0x040fe200057c1670 */
[----:B------:R-:W-:Y:S01]  /*c4d0*/  FMUL R209, R209, UR20 ;  /* 0x00000014d1d17c20 */ /* 0x000fe20008400000 */
[----:B------:R-:W-:Y:S01]  /*c4e0*/  F2FP.SATFINITE.E5M2.F32.PACK_AB_MERGE_C R211, RZ, R211, RZ ;  /* 0x000000d3ffd3723e */ /* 0x000fe200048060ff */
[----:B------:R1:W-:Y:S01]  /*c4f0*/  @!P5 STG.E.U8 desc[UR14][R26.64+0x10], R35 ;  /* 0x000010231a00d986 */ /* 0x0003e2000c10110e */
[----:B0-----:R-:W-:Y:S01]  /*c500*/  F2FP.SATFINITE.E5M2.F32.PACK_AB_MERGE_C R33, RZ, R214, RZ ;  /* 0x000000d6ff21723e */ /* 0x001fe200048060ff */
[----:B------:R-:W-:Y:S01]  /*c510*/  FMUL R207, R207, UR20 ;  /* 0x00000014cfcf7c20 */ /* 0x000fe20008400000 */
[----:B------:R-:W-:Y:S01]  /*c520*/  ISETP.LT.OR P5, PT, R42, 0x19, !P2 ;  /* 0x000000192a00780c */ /* 0x000fe200057a1670 */
[----:B------:R-:W-:Y:S01]  /*c530*/  FMUL R208, R208, UR20 ;  /* 0x00000014d0d07c20 */ /* 0x000fe20008400000 */
[----:B------:R-:W-:Y:S01]  /*c540*/  F2FP.SATFINITE.E5M2.F32.PACK_AB_MERGE_C R209, RZ, R209, RZ ;  /* 0x000000d1ffd1723e */ /* 0x000fe200048060ff */
[----:B------:R0:W-:Y:S01]  /*c550*/  @!P0 STG.E.U8 desc[UR14][R24.64+0x18], R33 ;  /* 0x0000182118008986 */ /* 0x0001e2000c10110e */
[----:B------:R-:W-:Y:S01]  /*c560*/  ISETP.LT.OR P0, PT, R42, 0x21, !P3 ;  /* 0x000000212a00780c */ /* 0x000fe20005f01670 */
[----:B------:R-:W-:Y:S01]  /*c570*/  FMUL R206, R206, UR20 ;  /* 0x00000014cece7c20 */ /* 0x000fe20008400000 */
[----:B------:R-:W-:Y:S01]  /*c580*/  F2FP.SATFINITE.E5M2.F32.PACK_AB_MERGE_C R207, RZ, R207, RZ ;  /* 0x000000cfffcf723e */ /* 0x000fe200048060ff */
[----:B------:R-:W-:Y:S01]  /*c590*/  @!P1 STG.E.U8 desc[UR14][R24.64+0x19], R213 ;  /* 0x000019d518009986 */ /* 0x000fe2000c10110e */
[C---:B------:R-:W-:Y:S01]  /*c5a0*/  ISETP.LT.OR P1, PT, R42.reuse, 0x22, !P3 ;  /* 0x000000222a00780c */ /* 0x040fe20005f21670 */
[----:B------:R-:W-:Y:S01]  /*c5b0*/  FMUL R205, R205, UR20 ;  /* 0x00000014cdcd7c20 */ /* 0x000fe20008400000 */
[----:B-1----:R-:W-:Y:S01]  /*c5c0*/  F2FP.SATFINITE.E5M2.F32.PACK_AB_MERGE_C R35, RZ, R212, RZ ;  /* 0x000000d4ff23723e */ /* 0x002fe200048060ff */
[----:B------:R-:W-:Y:S01]  /*c5d0*/  @!P6 STG.E.U8 desc[UR14][R26.64+0x19], R211 ;  /* 0x000019d31a00e986 */ /* 0x000fe2000c10110e */
[----:B------:R-:W-:Y:S01]  /*c5e0*/  ISETP.LT.OR P6, PT, R42, 0x22, !P2 ;  /* 0x000000222a00780c */ /* 0x000fe200057c1670 */
        /* <DEDUP_REMOVED lines=9> */
[C---:B------:R-:W-:Y:S01]  /*c680*/  ISETP.LT.OR P0, PT, R42.reuse, 0x29, !P3 ;  /* 0x000000292a00780c */ /* 0x040fe20005f01670 */
[----:B------:R-:W-:Y:S01]  /*c690*/  FMUL R201, R201, UR20 ;  /* 0x00000014c9c97c20 */ /* 0x000fe20008400000 */
[----:B------:R-:W-:Y:S01]  /*c6a0*/  FMUL R199, R199, UR20 ;  /* 0x00000014c7c77c20 */ /* 0x000fe20008400000 */
[----:B------:R-:W-:Y:S01]  /*c6b0*/  @!P1 STG.E.U8 desc[UR14][R24.64+0x21], R209 ;  /* 0x000021d118009986 */ /* 0x000fe2000c10110e */
[----:B------:R-:W-:Y:S01]  /*c6c0*/  ISETP.LT.OR P1, PT, R42, 0x2a, !P3 ;  /* 0x0000002a2a00780c */ /* 0x000fe20005f21670 */
        /* <DEDUP_REMOVED lines=9> */
[C---:B------:R-:W-:Y:S01]  /*c760*/  ISETP.LT.OR P5, PT, R42.reuse, 0x29, !P2 ;  /* 0x000000292a00780c */ /* 0x040fe200057a1670 */
[----:B------:R-:W-:Y:S01]  /*c770*/  FMUL R195, R195, UR20 ;  /* 0x00000014c3c37c20 */ /* 0x000fe20008400000 */
[----:B------:R-:W-:Y:S01]  /*c780*/  F2FP.SATFINITE.E5M2.F32.PACK_AB_MERGE_C R199, RZ, R199, RZ ;  /* 0x000000c7ffc7723e */ /* 0x000fe200048060ff */
[----:B------:R0:W-:Y:S01]  /*c790*/  @!P0 STG.E.U8 desc[UR14][R24.64+0x28], R33 ;  /* 0x0000282118008986 */ /* 0x0001e2000c10110e */
[----:B------:R-:W-:Y:S01]  /*c7a0*/  ISETP.LT.OR P0, PT, R42, 0x31, !P3 ;  /* 0x000000312a00780c */ /* 0x000fe20005f01670 */
[----:B------:R-:W-:Y:S01]  /*c7b0*/  FMUL R196, R196, UR20 ;  /* 0x00000014c4c47c20 */ /* 0x000fe20008400000 */
[----:B------:R-:W-:Y:S01]  /*c7c0*/  F2FP.SATFINITE.E5M2.F32.PACK_AB_MERGE_C R197, RZ, R197, RZ ;  /* 0x000000c5ffc5723e */ /* 0x000fe200048060ff */
[----:B------:R-:W-:Y:S01]  /*c7d0*/  @!P1 STG.E.U8 desc[UR14][R24.64+0x29], R205 ;  /* 0x000029cd18009986 */ /* 0x000fe2000c10110e */
[----:B------:R-:W-:Y:S01]  /*c7e0*/  ISETP.LT.OR P1, PT, R42, 0x32, !P3 ;  /* 0x000000322a00780c */ /* 0x000fe20005f21670 */
[----:B------:R-:W-:Y:S01]  /*c7f0*/  FMUL R194, R194, UR20 ;  /* 0x00000014c2c27c20 */ /* 0x000fe20008400000 */
[----:B-1----:R-:W-:Y:S01]  /*c800*/  F2FP.SATFINITE.E5M2.F32.PACK_AB_MERGE_C R35, RZ, R204, RZ ;  /* 0x000000ccff23723e */ /* 0x002fe200048060ff */
        /* <DEDUP_REMOVED lines=85> */
[----:B------:R-:W-:Y:S01]  /*cd60*/  F2FP.SATFINITE.E5M2.F32.PACK_AB_MERGE_C R171, RZ, R171, RZ ;  /* 0x000000abffab723e */ /* 0x000fe200048060ff */
        /* <DEDUP_REMOVED lines=27> */
[----:B------:R-:W-:Y:S01]  /*cf20*/  ISETP.LT.OR P5, PT, R42, 0x61, !P3 ;  /* 0x000000612a00780c */ /* 0x000fe20005fa1670 */
[----:B------:R-:W-:Y:S01]  /*cf30*/  FMUL R161, R161, UR20 ;  /* 0x00000014a1a17c20 */ /* 0x000fe20008400000 */
[----:B0-----:R-:W-:Y:S01]  /*cf40*/  F2FP.SATFINITE.E5M2.F32.PACK_AB_MERGE_C R33, RZ, R178, RZ ;  /* 0x000000b2ff21723e */ /* 0x001fe200048060ff */
[----:B------:R-:W-:Y:S01]  /*cf50*/  FMUL R160, R160, UR20 ;  /* 0x00000014a0a07c20 */ /* 0x000fe20008400000 */
[----:B------:R-:W-:Y:S01]  /*cf60*/  FMUL R159, R159, UR20 ;  /* 0x000000149f9f7c20 */ /* 0x000fe20008400000 */
[----:B------:R-:W-:Y:S01]  /*cf70*/  FMUL R157, R157, UR20 ;  /* 0x000000149d9d7c20 */ /* 0x000fe20008400000 */
[----:B------:R-:W-:Y:S01]  /*cf80*/  F2FP.SATFINITE.E5M2.F32.PACK_AB_MERGE_C R161, RZ, R161, RZ ;  /* 0x000000a1ffa1723e */ /* 0x000fe200048060ff */
[----:B------:R-:W-:Y:S01]  /*cf90*/  FMUL R158, R158, UR20 ;  /* 0x000000149e9e7c20 */ /* 0x000fe20008400000 */
[----:B------:R-:W-:Y:S01]  /*cfa0*/  FMUL R156, R156, UR20 ;  /* 0x000000149c9c7c20 */ /* 0x000fe20008400000 */
[----:B------:R-:W-:Y:S01]  /*cfb0*/  @!P6 STG.E.U8 desc[UR14][R24.64+0x61], R177 ;  /* 0x000061b11800e986 */ /* 0x000fe2000c10110e */
[C---:B------:R-:W-:Y:S01]  /*cfc0*/  ISETP.LT.OR P6, PT, R42.reuse, 0x69, !P3 ;  /* 0x000000692a00780c */ /* 0x040fe20005fc1670 */
[----:B------:R-:W-:Y:S01]  /*cfd0*/  FMUL R155, R155, UR20 ;  /* 0x000000149b9b7c20 */ /* 0x000fe20008400000 */
[----:B-1----:R-:W-:Y:S01]  /*cfe0*/  F2FP.SATFINITE.E5M2.F32.PACK_AB_MERGE_C R35, RZ, R176, RZ ;  /* 0x000000b0ff23723e */ /* 0x002fe200048060ff */
[----:B------:R0:W-:Y:S01]  /*cff0*/  @!P5 STG.E.U8 desc[UR14][R24.64+0x60], R33 ;  /* 0x000060211800d986 */ /* 0x0001e2000c10110e */
        /* <DEDUP_REMOVED lines=10> */
[----:B------:R-:W-:Y:S01]  /*d0a0*/  F2FP.SATFINITE.E5M2.F32.PACK_AB_MERGE_C R155, RZ, R155, RZ ;  /* 0x0000009bff9b723e */ /* 0x000fe200048060ff */
[----:B------:R1:W-:Y:S01]  /*d0b0*/  @!P6 STG.E.U8 desc[UR14][R24.64+0x68], R37 ;  /* 0x000068251800e986 */ /* 0x0003e2000c10110e */
[C---:B------:R-:W-:Y:S01]  /*d0c0*/  ISETP.LT.OR P6, PT, R42.reuse, 0x71, !P3 ;  /* 0x000000712a00780c */ /* 0x040fe20005fc1670 */
[----:B------:R-:W-:Y:S01]  /*d0d0*/  FMUL R23, R23, UR20 ;  /* 0x0000001417177c20 */ /* 0x000fe20008400000 */
[----:B0-----:R-:W-:Y:S01]  /*d0e0*/  F2FP.SATFINITE.E5M2.F32.PACK_AB_MERGE_C R33, RZ, R172, RZ ;  /* 0x000000acff21723e */ /* 0x001fe200048060ff */
        /* <DEDUP_REMOVED lines=15> */
[C---:B------:R-:W-:Y:S01]  /*d1e0*/  ISETP.LT.OR P6, PT, R42.reuse, 0x79, !P3 ;  /* 0x000000792a00780c */ /* 0x040fe20005fc1670 */
[----:B------:R-:W-:Y:S01]  /*d1f0*/  FMUL R17, R17, UR20 ;  /* 0x0000001411117c20 */ /* 0x000fe20008400000 */
[----:B------:R-:W-:Y:S01]  /*d200*/  ISETP.LT.OR P3, PT, R42, 0x7a, !P3 ;  /* 0x0000007a2a00780c */ /* 0x000fe20005f61670 */
[----:B------:R-:W-:Y:S01]  /*d210*/  @!P0 STG.E.U8 desc[UR14][R24.64+0x71], R169 ;  /* 0x000071a918008986 */ /* 0x000fe2000c10110e */
[----:B0-----:R-:W-:Y:S01]  /*d220*/  F2FP.SATFINITE.E5M2.F32.PACK_AB_MERGE_C R33, RZ, R168, RZ ;  /* 0x000000a8ff21723e */ /* 0x001fe200048060ff */
[----:B------:R-:W-:Y:S01]  /*d230*/  FMUL R18, R18, UR20 ;  /* 0x0000001412127c20 */ /* 0x000fe20008400000 */
[C---:B------:R-:W-:Y:S01]  /*d240*/  ISETP.GE.AND P0, PT, R41.reuse, 0x89, PT ;  /* 0x000000892900780c */ /* 0x040fe20003f06270 */
[----:B------:R-:W-:Y:S01]  /*d250*/  FMUL R16, R16, UR20 ;  /* 0x0000001410107c20 */ /* 0x000fe20008400000 */
[----:B------:R-:W-:Y:S01]  /*d260*/  F2FP.SATFINITE.E5M2.F32.PACK_AB_MERGE_C R21, RZ, R21, RZ ;  /* 0x00000015ff15723e */ /* 0x000fe200048060ff */
[----:B------:R0:W-:Y:S01]  /*d270*/  @!P1 STG.E.U8 desc[UR14][R26.64+0x70], R33 ;  /* 0x000070211a009986 */ /* 0x0001e2000c10110e */
[----:B------:R-:W-:Y:S01]  /*d280*/  ISETP.GE.AND P1, PT, R41, 0x81, PT ;  /* 0x000000812900780c */ /* 0x000fe20003f26270 */
[----:B------:R-:W-:Y:S01]  /*d290*/  FMUL R15, R15, UR20 ;  /* 0x000000140f0f7c20 */ /* 0x000fe20008400000 */
[----:B-1----:R-:W-:Y:S01]  /*d2a0*/  F2FP.SATFINITE.E5M2.F32.PACK_AB_MERGE_C R35, RZ, R166, RZ ;  /* 0x000000a6ff23723e */ /* 0x002fe200048060ff */
[----:B------:R-:W-:Y:S01]  /*d2b0*/  @!P5 STG.E.U8 desc[UR14][R26.64+0x71], R167 ;  /* 0x000071a71a00d986 */ /* 0x000fe2000c10110e */
[C---:B------:R-:W-:Y:S01]  /*d2c0*/  ISETP.LT.OR P5, PT, R42.reuse, 0x79, !P2 ;  /* 0x000000792a00780c */ /* 0x040fe200057a1670 */
[----:B------:R-:W-:Y:S01]  /*d2d0*/  FMUL R13, R13, UR20 ;  /* 0x000000140d0d7c20 */ /* 0x000fe20008400000 */
[C---:B------:R-:W-:Y:S01]  /*d2e0*/  ISETP.LT.OR P2, PT, R42.reuse, 0x7a, !P2 ;  /* 0x0000007a2a00780c */ /* 0x040fe20005741670 */
        /* <DEDUP_REMOVED lines=9> */
[----:B------:R-:W-:Y:S01]  /*d380*/  F2FP.SATFINITE.E5M2.F32.PACK_AB_MERGE_C R17, RZ, R17, RZ ;  /* 0x00000011ff11723e */ /* 0x000fe200048060ff */
[----:B------:R-:W-:Y:S01]  /*d390*/  @!P5 STG.E.U8 desc[UR14][R26.64+0x78], R37 ;  /* 0x000078251a00d986 */ /* 0x000fe2000c10110e */
[C---:B------:R-:W-:Y:S01]  /*d3a0*/  ISETP.LT.OR P5, PT, R42.reuse, 0x1, !P0 ;  /* 0x000000012a00780c */ /* 0x040fe200047a1670 */
[----:B------:R-:W-:Y:S01]  /*d3b0*/  FMUL R9, R9, UR20 ;  /* 0x0000001409097c20 */ /* 0x000fe20008400000 */
[----:B------:R-:W-:Y:S01]  /*d3c0*/  F2FP.SATFINITE.E5M2.F32.PACK_AB_MERGE_C R15, RZ, R15, RZ ;  /* 0x0000000fff0f723e */ /* 0x000fe200048060ff */
[----:B------:R0:W-:Y:S01]  /*d3d0*/  @!P2 STG.E.U8 desc[UR14][R26.64+0x79], R163 ;  /* 0x000079a31a00a986 */ /* 0x0001e2000c10110e */
        /* <DEDUP_REMOVED lines=8> */
[C---:B------:R-:W-:Y:S01]  /*d460*/  ISETP.LT.OR P6, PT, R42.reuse, 0x2, !P0 ;  /* 0x000000022a00780c */ /* 0x040fe200047c1670 */
[----:B------:R-:W-:Y:S01]  /*d470*/  FMUL R7, R7, UR20 ;  /* 0x0000001407077c20 */ /* 0x000fe20008400000 */
[----:B------:R-:W-:Y:S01]  /*d480*/  F2FP.SATFINITE.E5M2.F32.PACK_AB_MERGE_C R11, RZ, R11, RZ ;  /* 0x0000000bff0b723e */ /* 0x000fe200048060ff */
[----:B------:R2:W-:Y:S01]  /*d490*/  @!P5 STG.E.U8 desc[UR14][R30.64], R33 ;  /* 0x000000211e00d986 */ /* 0x0005e2000c10110e */
[----:B------:R-:W-:Y:S01]  /*d4a0*/  ISETP.LT.OR P5, PT, R42, 0x9, !P0 ;  /* 0x000000092a00780c */ /* 0x000fe200047a1670 */
[----:B------:R-:W-:Y:S01]  /*d4b0*/  FMUL R5, R5, UR20 ;  /* 0x0000001405057c20 */ /* 0x000fe20008400000 */
[----:B0-----:R-:W-:Y:S01]  /*d4c0*/  F2FP.SATFINITE.E5M2.F32.PACK_AB_MERGE_C R27, RZ, R156, RZ ;  /* 0x0000009cff1b723e */ /* 0x001fe200048060ff */
[----:B-----5:R-:W-:Y:S01]  /*d4d0*/  FMUL R0, R0, UR20 ;  /* 0x0000001400007c20 */ /* 0x020fe20008400000 */
[----:B------:R-:W-:Y:S01]  /*d4e0*/  F2FP.SATFINITE.E5M2.F32.PACK_AB_MERGE_C R9, RZ, R9, RZ ;  /* 0x00000009ff09723e */ /* 0x000fe200048060ff */
[----:B------:R-:W-:Y:S01]  /*d4f0*/  FMUL R6, R6, UR20 ;  /* 0x0000001406067c20 */ /* 0x000fe20008400000 */
[----:B------:R-:W-:Y:S01]  /*d500*/  F2FP.SATFINITE.E5M2.F32.PACK_AB_MERGE_C R7, RZ, R7, RZ ;  /* 0x00000007ff07723e */ /* 0x000fe200048060ff */
[----:B------:R-:W4:Y:S01]  /*d510*/  LDL.LU R221, [R1+0x14] ;  /* 0x0000140001dd7983 */ /* 0x000f220000300800 */
[----:B-1----:R-:W-:Y:S01]  /*d520*/  F2FP.SATFINITE.E5M2.F32.PACK_AB_MERGE_C R25, RZ, R158, RZ ;  /* 0x0000009eff19723e */ /* 0x002fe200048060ff */
[----:B------:R-:W-:Y:S01]  /*d530*/  FMUL R2, R2, UR20 ;  /* 0x0000001402027c20 */ /* 0x000fe20008400000 */
[----:B------:R-:W-:Y:S01]  /*d540*/  F2FP.SATFINITE.E5M2.F32.PACK_AB_MERGE_C R5, RZ, R5, RZ ;  /* 0x00000005ff05723e */ /* 0x000fe200048060ff */
[----:B------:R-:W-:Y:S01]  /*d550*/  @!P6 STG.E.U8 desc[UR14][R30.64+0x1], R159 ;  /* 0x0000019f1e00e986 */ /* 0x000fe2000c10110e */
[C---:B------:R-:W-:Y:S01]  /*d560*/  ISETP.LT.OR P6, PT, R42.reuse, 0xa, !P0 ;  /* 0x0000000a2a00780c */ /* 0x040fe200047c1670 */
[----:B------:R-:W-:Y:S01]  /*d570*/  FMUL R3, R3, UR20 ;  /* 0x0000001403037c20 */ /* 0x000fe20008400000 */
[----:B--2---:R-:W-:Y:S01]  /*d580*/  F2FP.SATFINITE.E5M2.F32.PACK_AB_MERGE_C R33, RZ, R152, RZ ;  /* 0x00000098ff21723e */ /* 0x004fe200048060ff */
[----:B------:R-:W-:Y:S01]  /*d590*/  @!P2 STG.E.U8 desc[UR14][R28.64+0x9], R157 ;  /* 0x0000099d1c00a986 */ /* 0x000fe2000c10110e */
[----:B------:R-:W-:Y:S01]  /*d5a0*/  ISETP.LT.OR P2, PT, R42, 0x12, !P1 ;  /* 0x000000122a00780c */ /* 0x000fe20004f41670 */
[----:B------:R-:W-:-:S02]  /*d5b0*/  FMUL R4, R4, UR20 ;  /* 0x0000001404047c20 */ /* 0x000fc40008400000 */
[----:B------:R0:W-:Y:S01]  /*d5c0*/  @!P3 STG.E.U8 desc[UR14][R28.64+0x8], R25 ;  /* 0x000008191c00b986 */ /* 0x0001e2000c10110e */
[----:B------:R-:W-:-:S03]  /*d5d0*/  ISETP.LT.OR P3, PT, R42, 0x11, !P1 ;  /* 0x000000112a00780c */ /* 0x000fc60004f61670 */
[----:B------:R1:W-:Y:S01]  /*d5e0*/  @!P5 STG.E.U8 desc[UR14][R30.64+0x8], R27 ;  /* 0x0000081b1e00d986 */ /* 0x0003e2000c10110e */
[----:B------:R-:W-:-:S03]  /*d5f0*/  ISETP.LT.OR P5, PT, R42, 0x11, !P0 ;  /* 0x000000112a00780c */ /* 0x000fc600047a1670 */
[----:B------:R-:W-:Y:S01]  /*d600*/  @!P6 STG.E.U8 desc[UR14][R30.64+0x9], R155 ;  /* 0x0000099b1e00e986 */ /* 0x000fe2000c10110e */
[----:B------:R-:W-:-:S03]  /*d610*/  ISETP.LT.OR P6, PT, R42, 0x12, !P0 ;  /* 0x000000122a00780c */ /* 0x000fc600047c1670 */
[----:B------:R-:W-:Y:S01]  /*d620*/  @!P2 STG.E.U8 desc[UR14][R28.64+0x11], R153 ;  /* 0x000011991c00a986 */ /* 0x000fe2000c10110e */
[----:B------:R-:W-:Y:S02]  /*d630*/  ISETP.LT.OR P2, PT, R42, 0x1a, !P1 ;  /* 0x0000001a2a00780c */ /* 0x000fe40004f41670 */
[----:B0-----:R-:W-:Y:S01]  /*d640*/  F2FP.SATFINITE.E5M2.F32.PACK_AB_MERGE_C R25, RZ, R154, RZ ;  /* 0x0000009aff19723e */ /* 0x001fe200048060ff */
[----:B------:R-:W2:Y:S01]  /*d650*/  LDL.LU R220, [R1+0x18] ;  /* 0x0000180001dc7983 */ /* 0x000ea20000300800 */
[----:B-1----:R-:W-:-:S03]  /*d660*/  F2FP.SATFINITE.E5M2.F32.PACK_AB_MERGE_C R27, RZ, R20, RZ ;  /* 0x00000014ff1b723e */ /* 0x002fc600048060ff */
[----:B------:R0:W-:Y:S01]  /*d670*/  @!P3 STG.E.U8 desc[UR14][R28.64+0x10], R25 ;  /* 0x000010191c00b986 */ /* 0x0001e2000c10110e */
[----:B------:R-:W-:-:S03]  /*d680*/  ISETP.LT.OR P3, PT, R42, 0x19, !P1 ;  /* 0x000000192a00780c */ /* 0x000fc60004f61670 */
[----:B------:R-:W-:Y:S01]  /*d690*/  @!P5 STG.E.U8 desc[UR14][R30.64+0x10], R33 ;  /* 0x000010211e00d986 */ /* 0x000fe2000c10110e */
[----:B------:R-:W-:-:S03]  /*d6a0*/  ISETP.LT.OR P5, PT, R42, 0x19, !P0 ;  /* 0x000000192a00780c */ /* 0x000fc600047a1670 */
[----:B------:R1:W-:Y:S01]  /*d6b0*/  @!P6 STG.E.U8 desc[UR14][R30.64+0x11], R23 ;  /* 0x000011171e00e986 */ /* 0x0003e2000c10110e */
[----:B------:R-:W-:-:S03]  /*d6c0*/  ISETP.LT.OR P6, PT, R42, 0x1a, !P0 ;  /* 0x0000001a2a00780c */ /* 0x000fc600047c1670 */
[----:B------:R3:W-:Y:S01]  /*d6d0*/  @!P2 STG.E.U8 desc[UR14][R28.64+0x19], R21 ;  /* 0x000019151c00a986 */ /* 0x0007e2000c10110e */
[C---:B------:R-:W-:Y:S02]  /*d6e0*/  ISETP.LT.OR P2, PT, R42.reuse, 0x22, !P1 ;  /* 0x000000222a00780c */ /* 0x040fe40004f41670 */
[----:B0-----:R-:W-:Y:S01]  /*d6f0*/  F2FP.SATFINITE.E5M2.F32.PACK_AB_MERGE_C R25, RZ, R22, RZ ;  /* 0x00000016ff19723e */ /* 0x001fe200048060ff */
[----:B------:R-:W2:Y:S04]  /*d700*/  LDL.LU R222, [R1+0x1c] ;  /* 0x00001c0001de7983 */ /* 0x000ea80000300800 */
[----:B------:R-:W-:Y:S01]  /*d710*/  @!P3 STG.E.U8 desc[UR14][R28.64+0x18], R25 ;  /* 0x000018191c00b986 */ /* 0x000fe2000c10110e */
[C---:B------:R-:W-:Y:S02]  /*d720*/  ISETP.LT.OR P3, PT, R42.reuse, 0x21, !P1 ;  /* 0x000000212a00780c */ /* 0x040fe40004f61670 */
[----:B-1----:R-:W-:Y:S01]  /*d730*/  F2FP.SATFINITE.E5M2.F32.PACK_AB_MERGE_C R23, RZ, R18, RZ ;  /* 0x00000012ff17723e */ /* 0x002fe200048060ff */
[----:B------:R-:W-:Y:S01]  /*d740*/  @!P5 STG.E.U8 desc[UR14][R30.64+0x18], R27 ;  /* 0x0000181b1e00d986 */ /* 0x000fe2000c10110e */
[----:B------:R-:W-:-:S02]  /*d750*/  ISETP.LT.OR P5, PT, R42, 0x21, !P0 ;  /* 0x000000212a00780c */ /* 0x000fc400047a1670 */
[----:B---3--:R-:W-:Y:S01]  /*d760*/  F2FP.SATFINITE.E5M2.F32.PACK_AB_MERGE_C R21, RZ, R16, RZ ;  /* 0x00000010ff15723e */ /* 0x008fe200048060ff */
[----:B------:R0:W-:Y:S01]  /*d770*/  @!P6 STG.E.U8 desc[UR14][R30.64+0x19], R19 ;  /* 0x000019131e00e986 */ /* 0x0001e2000c10110e */
[----:B------:R-:W-:-:S03]  /*d780*/  ISETP.LT.OR P6, PT, R42, 0x22, !P0 ;  /* 0x000000222a00780c */ /* 0x000fc600047c1670 */
[----:B------:R1:W-:Y:S01]  /*d790*/  @!P2 STG.E.U8 desc[UR14][R28.64+0x21], R17 ;  /* 0x000021111c00a986 */ /* 0x0003e2000c10110e */
[----:B------:R-:W-:-:S03]  /*d7a0*/  ISETP.LT.OR P2, PT, R42, 0x2a, !P1 ;  /* 0x0000002a2a00780c */ /* 0x000fc60004f41670 */
[----:B------:R-:W-:Y:S01]  /*d7b0*/  @!P3 STG.E.U8 desc[UR14][R28.64+0x20], R23 ;  /* 0x000020171c00b986 */ /* 0x000fe2000c10110e */
[----:B------:R-:W-:-:S03]  /*d7c0*/  ISETP.LT.OR P3, PT, R42, 0x29, !P1 ;  /* 0x000000292a00780c */ /* 0x000fc60004f61670 */
[----:B------:R-:W-:Y:S01]  /*d7d0*/  @!P5 STG.E.U8 desc[UR14][R30.64+0x20], R21 ;  /* 0x000020151e00d986 */ /* 0x000fe2000c10110e */
[C---:B------:R-:W-:Y:S02]  /*d7e0*/  ISETP.LT.OR P5, PT, R42.reuse, 0x29, !P0 ;  /* 0x000000292a00780c */ /* 0x040fe400047a1670 */
[----:B0-----:R-:W-:Y:S01]  /*d7f0*/  F2FP.SATFINITE.E5M2.F32.PACK_AB_MERGE_C R19, RZ, R14, RZ ;  /* 0x0000000eff13723e */ /* 0x001fe200048060ff */
[----:B------:R0:W-:Y:S01]  /*d800*/  @!P6 STG.E.U8 desc[UR14][R30.64+0x21], R15 ;  /* 0x0000210f1e00e986 */ /* 0x0001e2000c10110e */
[C---:B------:R-:W-:Y:S02]  /*d810*/  ISETP.LT.OR P6, PT, R42.reuse, 0x2a, !P0 ;  /* 0x0000002a2a00780c */ /* 0x040fe400047c1670 */
[----:B-1----:R-:W-:Y:S01]  /*d820*/  F2FP.SATFINITE.E5M2.F32.PACK_AB_MERGE_C R17, RZ, R12, RZ ;  /* 0x0000000cff11723e */ /* 0x002fe200048060ff */
        /* <DEDUP_REMOVED lines=15> */
[----:B0-----:R-:W-:Y:S02]  /*d920*/  F2FP.SATFINITE.E5M2.F32.PACK_AB_MERGE_C R11, RZ, R6, RZ ;  /* 0x00000006ff0b723e */ /* 0x001fe400048060ff */
[C---:B------:R-:W-:Y:S01]  /*d930*/  ISETP.LT.OR P5, PT, R42.reuse, 0x39, !P0 ;  /* 0x000000392a00780c */ /* 0x040fe200047a1670 */
[----:B------:R0:W-:Y:S01]  /*d940*/  @!P6 STG.E.U8 desc[UR14][R30.64+0x31], R7 ;  /* 0x000031071e00e986 */ /* 0x0001e2000c10110e */
[----:B-1----:R-:W-:Y:S02]  /*d950*/  F2FP.SATFINITE.E5M2.F32.PACK_AB_MERGE_C R9, RZ, R4, RZ ;  /* 0x00000004ff09723e */ /* 0x002fe400048060ff */
[C---:B------:R-:W-:Y:S01]  /*d960*/  ISETP.LT.OR P6, PT, R42.reuse, 0x3a, !P0 ;  /* 0x0000003a2a00780c */ /* 0x040fe200047c1670 */
[----:B------:R1:W-:Y:S04]  /*d970*/  @!P2 STG.E.U8 desc[UR14][R28.64+0x39], R5 ;  /* 0x000039051c00a986 */ /* 0x0003e8000c10110e */
[----:B------:R3:W-:Y:S01]  /*d980*/  @!P3 STG.E.U8 desc[UR14][R28.64+0x38], R11 ;  /* 0x0000380b1c00b986 */ /* 0x0007e2000c10110e */
[----:B------:R-:W-:Y:S01]  /*d990*/  FMUL R4, R227, UR20 ;  /* 0x00000014e3047c20 */ /* 0x000fe20008400000 */
[----:B------:R-:W-:-:S02]  /*d9a0*/  ISETP.LT.OR P3, PT, R42, 0x41, !P1 ;  /* 0x000000412a00780c */ /* 0x000fc40004f61670 */
[----:B0-----:R-:W-:Y:S02]  /*d9b0*/  F2FP.SATFINITE.E5M2.F32.PACK_AB_MERGE_C R7, RZ, R3, RZ ;  /* 0x00000003ff07723e */ /* 0x001fe400048060ff */
[----:B-1----:R-:W-:Y:S01]  /*d9c0*/  F2FP.SATFINITE.E5M2.F32.PACK_AB_MERGE_C R5, RZ, R0, RZ ;  /* 0x00000000ff05723e */ /* 0x002fe200048060ff */
[----:B------:R-:W-:Y:S01]  /*d9d0*/  FMUL R0, R223, UR20 ;  /* 0x00000014df007c20 */ /* 0x000fe20008400000 */
[----:B------:R-:W-:Y:S01]  /*d9e0*/  ISETP.LT.OR P2, PT, R42, 0x42, !P1 ;  /* 0x000000422a00780c */ /* 0x000fe20004f41670 */
[----:B------:R-:W2:Y:S01]  /*d9f0*/  LDL.LU R223, [R1+0x20] ;  /* 0x0000200001df7983 */ /* 0x000ea20000300800 */
[----:B---3--:R-:W-:Y:S02]  /*da00*/  F2FP.SATFINITE.E5M2.F32.PACK_AB_MERGE_C R11, RZ, R2, RZ ;  /* 0x00000002ff0b723e */ /* 0x008fe400048060ff */
[----:B------:R-:W-:Y:S01]  /*da10*/  F2FP.SATFINITE.E5M2.F32.PACK_AB_MERGE_C R13, RZ, R0, RZ ;  /* 0x00000000ff0d723e */ /* 0x000fe200048060ff */
[----:B----4-:R-:W-:Y:S01]  /*da20*/  FMUL R0, R225, UR20 ;  /* 0x00000014e1007c20 */ /* 0x010fe20008400000 */
[----:B------:R-:W-:Y:S01]  /*da30*/  FMUL R2, R224, UR20 ;  /* 0x00000014e0027c20 */ /* 0x000fe20008400000 */
[----:B------:R-:W3:Y:S04]  /*da40*/  LDL.LU R225, [R1+0x24] ;  /* 0x0000240001e17983 */ /* 0x000ee80000300800 */
[----:B------:R-:W4:Y:S01]  /*da50*/  LDL.LU R224, [R1+0x28] ;  /* 0x0000280001e07983 */ /* 0x000f220000300800 */
[----:B------:R-:W-:-:S03]  /*da60*/  FMUL R3, R226, UR20 ;  /* 0x00000014e2037c20 */ /* 0x000fc60008400000 */
[----:B------:R-:W4:Y:S04]  /*da70*/  LDL.LU R226, [R1+0x2c] ;  /* 0x00002c0001e27983 */ /* 0x000f280000300800 */
[----:B------:R-:W4:Y:S04]  /*da80*/  LDL.LU R227, [R1+0x30] ;  /* 0x0000300001e37983 */ /* 0x000f280000300800 */
[----:B------:R-:W-:Y:S01]  /*da90*/  @!P5 STG.E.U8 desc[UR14][R30.64+0x38], R9 ;  /* 0x000038091e00d986 */ /* 0x000fe2000c10110e */
[----:B------:R-:W-:-:S03]  /*daa0*/  ISETP.LT.OR P5, PT, R42, 0x41, !P0 ;  /* 0x000000412a00780c */ /* 0x000fc600047a1670 */
[----:B------:R0:W-:Y:S01]  /*dab0*/  @!P6 STG.E.U8 desc[UR14][R30.64+0x39], R7 ;  /* 0x000039071e00e986 */ /* 0x0001e2000c10110e */
[----:B------:R-:W-:-:S03]  /*dac0*/  ISETP.LT.OR P6, PT, R42, 0x42, !P0 ;  /* 0x000000422a00780c */ /* 0x000fc600047c1670 */
[----:B------:R-:W-:Y:S01]  /*dad0*/  @!P3 STG.E.U8 desc[UR14][R28.64+0x40], R11 ;  /* 0x0000400b1c00b986 */ /* 0x000fe2000c10110e */
[----:B------:R-:W-:-:S03]  /*dae0*/  ISETP.LT.OR P3, PT, R42, 0x49, !P1 ;  /* 0x000000492a00780c */ /* 0x000fc60004f61670 */
[----:B------:R1:W-:Y:S01]  /*daf0*/  @!P2 STG.E.U8 desc[UR14][R28.64+0x41], R5 ;  /* 0x000041051c00a986 */ /* 0x0003e2000c10110e */
[----:B0-----:R-:W-:-:S03]  /*db00*/  F2FP.SATFINITE.E5M2.F32.PACK_AB_MERGE_C R7, RZ, R0, RZ ;  /* 0x00000000ff07723e */ /* 0x001fc600048060ff */
[----:B------:R-:W-:Y:S01]  /*db10*/  @!P5 STG.E.U8 desc[UR14][R30.64+0x40], R13 ;  /* 0x0000400d1e00d986 */ /* 0x000fe2000c10110e */
[C---:B------:R-:W-:Y:S02]  /*db20*/  ISETP.LT.OR P2, PT, R42.reuse, 0x4a, !P1 ;  /* 0x0000004a2a00780c */ /* 0x040fe40004f41670 */
[----:B-1----:R-:W-:Y:S01]  /*db30*/  F2FP.SATFINITE.E5M2.F32.PACK_AB_MERGE_C R5, RZ, R2, RZ ;  /* 0x00000002ff05723e */ /* 0x002fe200048060ff */
[----:B------:R0:W-:Y:S01]  /*db40*/  @!P6 STG.E.U8 desc[UR14][R30.64+0x41], R7 ;  /* 0x000041071e00e986 */ /* 0x0001e2000c10110e */
[C---:B------:R-:W-:Y:S02]  /*db50*/  ISETP.LT.OR P5, PT, R42.reuse, 0x49, !P0 ;  /* 0x000000492a00780c */ /* 0x040fe400047a1670 */
[C---:B------:R-:W-:Y:S01]  /*db60*/  ISETP.LT.OR P6, PT, R42.reuse, 0x4a, !P0 ;  /* 0x0000004a2a00780c */ /* 0x040fe200047c1670 */
[----:B------:R1:W-:Y:S01]  /*db70*/  @!P3 STG.E.U8 desc[UR14][R28.64+0x48], R5 ;  /* 0x000048051c00b986 */ /* 0x0003e2000c10110e */
[----:B------:R-:W-:Y:S02]  /*db80*/  ISETP.LT.OR P3, PT, R42, 0x51, !P1 ;  /* 0x000000512a00780c */ /* 0x000fe40004f61670 */
[----:B------:R-:W-:-:S02]  /*db90*/  F2FP.SATFINITE.E5M2.F32.PACK_AB_MERGE_C R9, RZ, R3, RZ ;  /* 0x00000003ff09723e */ /* 0x000fc400048060ff */
[----:B------:R-:W-:-:S03]  /*dba0*/  F2FP.SATFINITE.E5M2.F32.PACK_AB_MERGE_C R11, RZ, R4, RZ ;  /* 0x00000004ff0b723e */ /* 0x000fc600048060ff */
[----:B------:R1:W-:Y:S04]  /*dbb0*/  @!P2 STG.E.U8 desc[UR14][R28.64+0x49], R9 ;  /* 0x000049091c00a986 */ /* 0x0003e8000c10110e */
[----:B------:R-:W-:Y:S01]  /*dbc0*/  @!P5 STG.E.U8 desc[UR14][R30.64+0x48], R11 ;  /* 0x0000480b1e00d986 */ /* 0x000fe2000c10110e */
[----:B------:R-:W-:-:S03]  /*dbd0*/  FMUL R0, R221, UR20 ;  /* 0x00000014dd007c20 */ /* 0x000fc60008400000 */
[----:B------:R-:W4:Y:S02]  /*dbe0*/  LDL.LU R221, [R1+0x34] ;  /* 0x0000340001dd7983 */ /* 0x000f240000300800 */
[----:B0-----:R-:W-:-:S05]  /*dbf0*/  F2FP.SATFINITE.E5M2.F32.PACK_AB_MERGE_C R7, RZ, R0, RZ ;  /* 0x00000000ff07723e */ /* 0x001fca00048060ff */
[----:B------:R-:W-:Y:S01]  /*dc00*/  @!P6 STG.E.U8 desc[UR14][R30.64+0x49], R7 ;  /* 0x000049071e00e986 */ /* 0x000fe2000c10110e */
[----:B--2---:R-:W-:-:S03]  /*dc10*/  FMUL R2, R220, UR20 ;  /* 0x00000014dc027c20 */ /* 0x004fc60008400000 */
[----:B------:R-:W2:Y:S02]  /*dc20*/  LDL.LU R220, [R1+0x38] ;  /* 0x0000380001dc7983 */ /* 0x000ea40000300800 */
[----:B-1----:R-:W-:-:S05]  /*dc30*/  F2FP.SATFINITE.E5M2.F32.PACK_AB_MERGE_C R5, RZ, R2, RZ ;  /* 0x00000002ff05723e */ /* 0x002fca00048060ff */
[----:B------:R0:W-:Y:S01]  /*dc40*/  @!P3 STG.E.U8 desc[UR14][R28.64+0x50], R5 ;  /* 0x000050051c00b986 */ /* 0x0001e2000c10110e */
[----:B------:R-:W-:-:S03]  /*dc50*/  FMUL R3, R222, UR20 ;  /* 0x00000014de037c20 */ /* 0x000fc60008400000 */
[----:B------:R-:W2:Y:S02]  /*dc60*/  LDL.LU R222, [R1+0x3c] ;  /* 0x00003c0001de7983 */ /* 0x000ea40000300800 */
[----:B------:R-:W-:Y:S01]  /*dc70*/  F2FP.SATFINITE.E5M2.F32.PACK_AB_MERGE_C R9, RZ, R3, RZ ;  /* 0x00000003ff09723e */ /* 0x000fe200048060ff */
[----:B------:R-:W-:Y:S02]  /*dc80*/  FMUL R0, R223, UR20 ;  /* 0x00000014df007c20 */ /* 0x000fe40008400000 */
[----:B------:R-:W2:Y:S03]  /*dc90*/  LDL.LU R223, [R1+0x40] ;  /* 0x0000400001df7983 */ /* 0x000ea60000300800 */
[----:B------:R-:W-:Y:S01]  /*dca0*/  F2FP.SATFINITE.E5M2.F32.PACK_AB_MERGE_C R13, RZ, R0, RZ ;  /* 0x00000000ff0d723e */ /* 0x000fe200048060ff */
[----:B---3--:R-:W-:Y:S02]  /*dcb0*/  FMUL R2, R225, UR20 ;  /* 0x00000014e1027c20 */ /* 0x008fe40008400000 */
[----:B------:R-:W3:Y:S01]  /*dcc0*/  LDL.LU R225, [R1+0x44] ;  /* 0x0000440001e17983 */ /* 0x000ee20000300800 */
[----:B----4-:R-:W-:-:S03]  /*dcd0*/  FMUL R0, R224, UR20 ;  /* 0x00000014e0007c20 */ /* 0x010fc60008400000 */
[----:B------:R-:W4:Y:S01]  /*dce0*/  LDL.LU R224, [R1+0x48] ;  /* 0x0000480001e07983 */ /* 0x000f220000300800 */
[----:B------:R-:W-:Y:S01]  /*dcf0*/  FMUL R3, R226, UR20 ;  /* 0x00000014e2037c20 */ /* 0x000fe20008400000 */
[----:B0-----:R-:W-:Y:S02]  /*dd00*/  F2FP.SATFINITE.E5M2.F32.PACK_AB_MERGE_C R5, RZ, R0, RZ ;  /* 0x00000000ff05723e */ /* 0x001fe400048060ff */
[----:B------:R-:W4:Y:S01]  /*dd10*/  LDL.LU R226, [R1+0x4c] ;  /* 0x00004c0001e27983 */ /* 0x000f220000300800 */
[----:B------:R-:W-:-:S03]  /*dd20*/  FMUL R0, R227, UR20 ;  /* 0x00000014e3007c20 */ /* 0x000fc60008400000 */
[----:B------:R-:W4:Y:S01]  /*dd30*/  LDL.LU R227, [R1+0x50] ;  /* 0x0000500001e37983 */ /* 0x000f220000300800 */
[C---:B------:R-:W-:Y:S02]  /*dd40*/  ISETP.LT.OR P2, PT, R42.reuse, 0x52, !P1 ;  /* 0x000000522a00780c */ /* 0x040fe40004f41670 */
[C---:B------:R-:W-:Y:S01]  /*dd50*/  ISETP.LT.OR P6, PT, R42.reuse, 0x52, !P0 ;  /* 0x000000522a00780c */ /* 0x040fe200047c1670 */
[----:B------:R-:W4:Y:S01]  /*dd60*/  LDL.LU R219, [R1+0x54] ;  /* 0x0000540001db7983 */ /* 0x000f220000300800 */
[C---:B------:R-:W-:Y:S02]  /*dd70*/  ISETP.LT.OR P5, PT, R42.reuse, 0x51, !P0 ;  /* 0x000000512a00780c */ /* 0x040fe400047a1670 */
[----:B------:R-:W-:Y:S02]  /*dd80*/  ISETP.LT.OR P3, PT, R42, 0x59, !P1 ;  /* 0x000000592a00780c */ /* 0x000fe40004f61670 */
[----:B------:R-:W-:Y:S02]  /*dd90*/  F2FP.SATFINITE.E5M2.F32.PACK_AB_MERGE_C R7, RZ, R2, RZ ;  /* 0x00000002ff07723e */ /* 0x000fe400048060ff */
[----:B------:R-:W-:-:S03]  /*dda0*/  F2FP.SATFINITE.E5M2.F32.PACK_AB_MERGE_C R11, RZ, R0, RZ ;  /* 0x00000000ff0b723e */ /* 0x000fc600048060ff */
[----:B------:R0:W-:Y:S01]  /*ddb0*/  @!P2 STG.E.U8 desc[UR14][R28.64+0x51], R9 ;  /* 0x000051091c00a986 */ /* 0x0001e2000c10110e */
[----:B------:R-:W-:-:S03]  /*ddc0*/  ISETP.LT.OR P2, PT, R42, 0x5a, !P1 ;  /* 0x0000005a2a00780c */ /* 0x000fc60004f41670 */
[----:B------:R-:W-:Y:S01]  /*ddd0*/  @!P6 STG.E.U8 desc[UR14][R30.64+0x51], R7 ;  /* 0x000051071e00e986 */ /* 0x000fe2000c10110e */
[----:B------:R-:W-:-:S03]  /*dde0*/  ISETP.LT.OR P6, PT, R42, 0x5a, !P0 ;  /* 0x0000005a2a00780c */ /* 0x000fc600047c1670 */
[----:B------:R-:W-:Y:S01]  /*ddf0*/  @!P5 STG.E.U8 desc[UR14][R30.64+0x50], R13 ;  /* 0x0000500d1e00d986 */ /* 0x000fe2000c10110e */
[----:B0-----:R-:W-:-:S03]  /*de00*/  F2FP.SATFINITE.E5M2.F32.PACK_AB_MERGE_C R9, RZ, R3, RZ ;  /* 0x00000003ff09723e */ /* 0x001fc600048060ff */
[----:B------:R0:W-:Y:S04]  /*de10*/  @!P3 STG.E.U8 desc[UR14][R28.64+0x58], R5 ;  /* 0x000058051c00b986 */ /* 0x0001e8000c10110e */
[----:B------:R1:W-:Y:S01]  /*de20*/  @!P2 STG.E.U8 desc[UR14][R28.64+0x59], R9 ;  /* 0x000059091c00a986 */ /* 0x0003e2000c10110e */
[----:B------:R-:W-:-:S03]  /*de30*/  FMUL R0, R221, UR20 ;  /* 0x00000014dd007c20 */ /* 0x000fc60008400000 */
[----:B------:R-:W4:Y:S02]  /*de40*/  LDL.LU R221, [R1+0x58] ;  /* 0x0000580001dd7983 */ /* 0x000f240000300800 */
[----:B0-----:R-:W-:-:S05]  /*de50*/  F2FP.SATFINITE.E5M2.F32.PACK_AB_MERGE_C R5, RZ, R0, RZ ;  /* 0x00000000ff05723e */ /* 0x001fca00048060ff */
[----:B------:R0:W-:Y:S01]  /*de60*/  @!P6 STG.E.U8 desc[UR14][R30.64+0x59], R5 ;  /* 0x000059051e00e986 */ /* 0x0001e2000c10110e */
[----:B--2---:R-:W-:-:S03]  /*de70*/  FMUL R2, R220, UR20 ;  /* 0x00000014dc027c20 */ /* 0x004fc60008400000 */
[----:B------:R-:W2:Y:S02]  /*de80*/  LDL.LU R220, [R1+0x5c] ;  /* 0x00005c0001dc7983 */ /* 0x000ea40000300800 */
[----:B------:R-:W-:Y:S01]  /*de90*/  F2FP.SATFINITE.E5M2.F32.PACK_AB_MERGE_C R7, RZ, R2, RZ ;  /* 0x00000002ff07723e */ /* 0x000fe200048060ff */
[----:B------:R-:W-:Y:S02]  /*dea0*/  FMUL R3, R222, UR20 ;  /* 0x00000014de037c20 */ /* 0x000fe40008400000 */
[----:B------:R-:W2:Y:S03]  /*deb0*/  LDL.LU R222, [R1+0x60] ;  /* 0x0000600001de7983 */ /* 0x000ea60000300800 */
[----:B-1----:R-:W-:Y:S01]  /*dec0*/  F2FP.SATFINITE.E5M2.F32.PACK_AB_MERGE_C R9, RZ, R3, RZ ;  /* 0x00000003ff09723e */ /* 0x002fe200048060ff */
[----:B------:R-:W-:Y:S02]  /*ded0*/  FMUL R4, R223, UR20 ;  /* 0x00000014df047c20 */ /* 0x000fe40008400000 */
[----:B------:R-:W2:Y:S01]  /*dee0*/  LDL.LU R223, [R1+0x64] ;  /* 0x0000640001df7983 */ /* 0x000ea20000300800 */
[----:B---3--:R-:W-:-:S03]  /*def0*/  FMUL R0, R225, UR20 ;  /* 0x00000014e1007c20 */ /* 0x008fc60008400000 */
[----:B------:R-:W3:Y:S01]  /*df00*/  LDL.LU R225, [R1+0x68] ;  /* 0x0000680001e17983 */ /* 0x000ee20000300800 */
[----:B----4-:R-:W-:Y:S01]  /*df10*/  FMUL R2, R224, UR20 ;  /* 0x00000014e0027c20 */ /* 0x010fe20008400000 */
[----:B0-----:R-:W-:Y:S02]  /*df20*/  F2FP.SATFINITE.E5M2.F32.PACK_AB_MERGE_C R5, RZ, R0, RZ ;  /* 0x00000000ff05723e */ /* 0x001fe400048060ff */
[----:B------:R-:W4:Y:S01]  /*df30*/  LDL.LU R224, [R1+0x6c] ;  /* 0x00006c0001e07983 */ /* 0x000f220000300800 */
[----:B------:R-:W-:-:S03]  /*df40*/  FMUL R3, R226, UR20 ;  /* 0x00000014e2037c20 */ /* 0x000fc60008400000 */
[----:B------:R-:W4:Y:S01]  /*df50*/  LDL.LU R226, [R1+0x70] ;  /* 0x0000700001e27983 */ /* 0x000f220000300800 */
[----:B------:R-:W-:-:S03]  /*df60*/  FMUL R0, R227, UR20 ;  /* 0x00000014e3007c20 */ /* 0x000fc60008400000 */
[----:B------:R-:W4:Y:S01]  /*df70*/  LDL.LU R227, [R1+0x74] ;  /* 0x0000740001e37983 */ /* 0x000f220000300800 */
[C---:B------:R-:W-:Y:S02]  /*df80*/  ISETP.LT.OR P5, PT, R42.reuse, 0x59, !P0 ;  /* 0x000000592a00780c */ /* 0x040fe400047a1670 */
[C---:B------:R-:W-:Y:S02]  /*df90*/  ISETP.LT.OR P2, PT, R42.reuse, 0x62, !P1 ;  /* 0x000000622a00780c */ /* 0x040fe40004f41670 */
[C---:B------:R-:W-:Y:S02]  /*dfa0*/  ISETP.LT.OR P3, PT, R42.reuse, 0x61, !P1 ;  /* 0x000000612a00780c */ /* 0x040fe40004f61670 */
[----:B------:R-:W-:-:S07]  /*dfb0*/  ISETP.LT.OR P6, PT, R42, 0x62, !P0 ;  /* 0x000000622a00780c */ /* 0x000fce00047c1670 */
[----:B------:R-:W-:Y:S01]  /*dfc0*/  @!P5 STG.E.U8 desc[UR14][R30.64+0x58], R11 ;  /* 0x0000580b1e00d986 */ /* 0x000fe2000c10110e */
[----:B------:R-:W-:-:S03]  /*dfd0*/  ISETP.LT.OR P5, PT, R42, 0x61, !P0 ;  /* 0x000000612a00780c */ /* 0x000fc600047a1670 */
[----:B------:R0:W-:Y:S01]  /*dfe0*/  @!P2 STG.E.U8 desc[UR14][R28.64+0x61], R9 ;  /* 0x000061091c00a986 */ /* 0x0001e2000c10110e */
[----:B------:R-:W-:-:S03]  /*dff0*/  ISETP.LT.OR P2, PT, R42, 0x6a, !P1 ;  /* 0x0000006a2a00780c */ /* 0x000fc60004f41670 */
[----:B------:R1:W-:Y:S01]  /*e000*/  @!P3 STG.E.U8 desc[UR14][R28.64+0x60], R7 ;  /* 0x000060071c00b986 */ /* 0x0003e2000c10110e */
[----:B------:R-:W-:Y:S02]  /*e010*/  ISETP.LT.OR P3, PT, R42, 0x69, !P1 ;  /* 0x000000692a00780c */ /* 0x000fe40004f61670 */
[----:B------:R-:W-:Y:S01]  /*e020*/  F2FP.SATFINITE.E5M2.F32.PACK_AB_MERGE_C R13, RZ, R4, RZ ;  /* 0x00000004ff0d723e */ /* 0x000fe200048060ff */
[----:B------:R1:W-:Y:S01]  /*e030*/  @!P6 STG.E.U8 desc[UR14][R30.64+0x61], R5 ;  /* 0x000061051e00e986 */ /* 0x0003e2000c10110e */
[----:B0-----:R-:W-:-:S03]  /*e040*/  F2FP.SATFINITE.E5M2.F32.PACK_AB_MERGE_C R9, RZ, R3, RZ ;  /* 0x00000003ff09723e */ /* 0x001fc600048060ff */
[----:B------:R-:W-:Y:S01]  /*e050*/  @!P5 STG.E.U8 desc[UR14][R30.64+0x60], R13 ;  /* 0x0000600d1e00d986 */ /* 0x000fe2000c10110e */
[----:B-1----:R-:W-:-:S03]  /*e060*/  F2FP.SATFINITE.E5M2.F32.PACK_AB_MERGE_C R7, RZ, R2, RZ ;  /* 0x00000002ff07723e */ /* 0x002fc600048060ff */
[----:B------:R-:W-:Y:S01]  /*e070*/  @!P2 STG.E.U8 desc[UR14][R28.64+0x69], R9 ;  /* 0x000069091c00a986 */ /* 0x000fe2000c10110e */
[C---:B------:R-:W-:Y:S02]  /*e080*/  ISETP.LT.OR P5, PT, R42.reuse, 0x69, !P0 ;  /* 0x000000692a00780c */ /* 0x040fe400047a1670 */
[C---:B------:R-:W-:Y:S01]  /*e090*/  ISETP.LT.OR P6, PT, R42.reuse, 0x6a, !P0 ;  /* 0x0000006a2a00780c */ /* 0x040fe200047c1670 */
[----:B------:R0:W-:Y:S01]  /*e0a0*/  @!P3 STG.E.U8 desc[UR14][R28.64+0x68], R7 ;  /* 0x000068071c00b986 */ /* 0x0001e2000c10110e */
[C---:B------:R-:W-:Y:S01]  /*e0b0*/  ISETP.LT.OR P2, PT, R42.reuse, 0x72, !P1 ;  /* 0x000000722a00780c */ /* 0x040fe20004f41670 */
[----:B------:R-:W-:Y:S01]  /*e0c0*/  FMUL R2, R219, UR20 ;  /* 0x00000014db027c20 */ /* 0x000fe20008400000 */
[----:B------:R-:W-:Y:S02]  /*e0d0*/  ISETP.LT.OR P3, PT, R42, 0x71, !P1 ;  /* 0x000000712a00780c */ /* 0x000fe40004f61670 */
[----:B------:R-:W-:Y:S02]  /*e0e0*/  F2FP.SATFINITE.E5M2.F32.PACK_AB_MERGE_C R11, RZ, R0, RZ ;  /* 0x00000000ff0b723e */ /* 0x000fe400048060ff */
[----:B------:R-:W-:-:S03]  /*e0f0*/  F2FP.SATFINITE.E5M2.F32.PACK_AB_MERGE_C R5, RZ, R2, RZ ;  /* 0x00000002ff05723e */ /* 0x000fc600048060ff */
[----:B------:R-:W-:Y:S01]  /*e100*/  @!P5 STG.E.U8 desc[UR14][R30.64+0x68], R11 ;  /* 0x0000680b1e00d986 */ /* 0x000fe2000c10110e */
[----:B------:R-:W-:-:S03]  /*e110*/  ISETP.LT.OR P5, PT, R42, 0x71, !P0 ;  /* 0x000000712a00780c */ /* 0x000fc600047a1670 */
[----:B------:R-:W-:Y:S01]  /*e120*/  @!P6 STG.E.U8 desc[UR14][R30.64+0x69], R5 ;  /* 0x000069051e00e986 */ /* 0x000fe2000c10110e */
[----:B------:R-:W-:Y:S01]  /*e130*/  ISETP.LT.OR P6, PT, R42, 0x72, !P0 ;  /* 0x000000722a00780c */ /* 0x000fe200047c1670 */
[----:B------:R-:W-:-:S05]  /*e140*/  FMUL R0, R221, UR20 ;  /* 0x00000014dd007c20 */ /* 0x000fca0008400000 */
[----:B0-----:R-:W-:-:S05]  /*e150*/  F2FP.SATFINITE.E5M2.F32.PACK_AB_MERGE_C R7, RZ, R0, RZ ;  /* 0x00000000ff07723e */ /* 0x001fca00048060ff */
[----:B------:R0:W-:Y:S01]  /*e160*/  @!P3 STG.E.U8 desc[UR14][R28.64+0x70], R7 ;  /* 0x000070071c00b986 */ /* 0x0001e2000c10110e */
[C---:B------:R-:W-:Y:S02]  /*e170*/  ISETP.LT.OR P3, PT, R42.reuse, 0x79, !P0 ;  /* 0x000000792a00780c */ /* 0x040fe40004761670 */
[----:B------:R-:W-:Y:S01]  /*e180*/  ISETP.LT.OR P0, PT, R42, 0x7a, !P0 ;  /* 0x0000007a2a00780c */ /* 0x000fe20004701670 */
[----:B--2---:R-:W-:-:S05]  /*e190*/  FMUL R3, R220, UR20 ;  /* 0x00000014dc037c20 */ /* 0x004fca0008400000 */
[----:B------:R-:W-:-:S05]  /*e1a0*/  F2FP.SATFINITE.E5M2.F32.PACK_AB_MERGE_C R9, RZ, R3, RZ ;  /* 0x00000003ff09723e */ /* 0x000fca00048060ff */
[----:B------:R1:W-:Y:S01]  /*e1b0*/  @!P2 STG.E.U8 desc[UR14][R28.64+0x71], R9 ;  /* 0x000071091c00a986 */ /* 0x0003e2000c10110e */
[C---:B------:R-:W-:Y:S02]  /*e1c0*/  ISETP.LT.OR P2, PT, R42.reuse, 0x79, !P1 ;  /* 0x000000792a00780c */ /* 0x040fe40004f41670 */
[----:B------:R-:W-:Y:S01]  /*e1d0*/  ISETP.LT.OR P1, PT, R42, 0x7a, !P1 ;  /* 0x0000007a2a00780c */ /* 0x000fe20004f21670 */
[----:B------:R-:W-:-:S05]  /*e1e0*/  FMUL R0, R222, UR20 ;  /* 0x00000014de007c20 */ /* 0x000fca0008400000 */
[----:B------:R-:W-:-:S05]  /*e1f0*/  F2FP.SATFINITE.E5M2.F32.PACK_AB_MERGE_C R13, RZ, R0, RZ ;  /* 0x00000000ff0d723e */ /* 0x000fca00048060ff */
[----:B------:R2:W-:Y:S01]  /*e200*/  @!P5 STG.E.U8 desc[UR14][R30.64+0x70], R13 ;  /* 0x0000700d1e00d986 */ /* 0x0005e2000c10110e */
[----:B------:R-:W-:Y:S01]  /*e210*/  FMUL R0, R223, UR20 ;  /* 0x00000014df007c20 */ /* 0x000fe20008400000 */
[----:B---3--:R-:W-:Y:S01]  /*e220*/  FMUL R2, R225, UR20 ;  /* 0x00000014e1027c20 */ /* 0x008fe20008400000 */
[----:B----4-:R-:W-:-:S03]  /*e230*/  FMUL R3, R224, UR20 ;  /* 0x00000014e0037c20 */ /* 0x010fc60008400000 */
[----:B0-----:R-:W-:Y:S01]  /*e240*/  F2FP.SATFINITE.E5M2.F32.PACK_AB_MERGE_C R7, RZ, R0, RZ ;  /* 0x00000000ff07723e */ /* 0x001fe200048060ff */
[----:B------:R-:W-:Y:S01]  /*e250*/  FMUL R4, R226, UR20 ;  /* 0x00000014e2047c20 */ /* 0x000fe20008400000 */
[----:B------:R-:W-:Y:S01]  /*e260*/  FMUL R5, R227, UR20 ;  /* 0x00000014e3057c20 */ /* 0x000fe20008400000 */
[----:B-1----:R-:W-:Y:S02]  /*e270*/  F2FP.SATFINITE.E5M2.F32.PACK_AB_MERGE_C R9, RZ, R2, RZ ;  /* 0x00000002ff09723e */ /* 0x002fe400048060ff */
[----:B------:R-:W-:Y:S02]  /*e280*/  F2FP.SATFINITE.E5M2.F32.PACK_AB_MERGE_C R3, RZ, R3, RZ ;  /* 0x00000003ff03723e */ /* 0x000fe400048060ff */
[----:B------:R-:W-:Y:S02]  /*e290*/  F2FP.SATFINITE.E5M2.F32.PACK_AB_MERGE_C R11, RZ, R4, RZ ;  /* 0x00000004ff0b723e */ /* 0x000fe400048060ff */
[----:B------:R-:W-:Y:S01]  /*e2a0*/  F2FP.SATFINITE.E5M2.F32.PACK_AB_MERGE_C R5, RZ, R5, RZ ;  /* 0x00000005ff05723e */ /* 0x000fe200048060ff */
[----:B------:R2:W-:Y:S04]  /*e2b0*/  @!P6 STG.E.U8 desc[UR14][R30.64+0x71], R7 ;  /* 0x000071071e00e986 */ /* 0x0005e8000c10110e */
[----:B------:R2:W-:Y:S04]  /*e2c0*/  @!P2 STG.E.U8 desc[UR14][R28.64+0x78], R9 ;  /* 0x000078091c00a986 */ /* 0x0005e8000c10110e */
[----:B------:R2:W-:Y:S04]  /*e2d0*/  @!P1 STG.E.U8 desc[UR14][R28.64+0x79], R3 ;  /* 0x000079031c009986 */ /* 0x0005e8000c10110e */
[----:B------:R2:W-:Y:S04]  /*e2e0*/  @!P3 STG.E.U8 desc[UR14][R30.64+0x78], R11 ;  /* 0x0000780b1e00b986 */ /* 0x0005e8000c10110e */
[----:B------:R2:W-:Y:S02]  /*e2f0*/  @!P0 STG.E.U8 desc[UR14][R30.64+0x79], R5 ;  /* 0x000079051e008986 */ /* 0x0005e4000c10110e */
.L_x_289:
[----:B------:R-:W-:Y:S05]  /*e300*/  BSYNC B0 ;  /* 0x0000000000007941 */ /* 0x000fea0003800000 */
.L_x_31:
[----:B0-2---:R-:W2:Y:S04]  /*e310*/  LDL.LU R3, [R1+0x78] ;  /* 0x0000780001037983 */ /* 0x005ea80000300800 */
[----:B-----5:R-:W2:Y:S01]  /*e320*/  LDL.LU R2, [R1+0x7c] ;  /* 0x00007c0001027983 */ /* 0x020ea20000300800 */
[----:B------:R-:W-:Y:S01]  /*e330*/  ULDC UR6, c[0x0][0xc] ;  /* 0x0000030000067ab9 */ /* 0x000fe20000000800 */
[----:B------:R-:W-:Y:S01]  /*e340*/  ULDC UR7, c[0x0][0x10] ;  /* 0x0000040000077ab9 */ /* 0x000fe20000000800 */
[----:B------:R-:W2:Y:S01]  /*e350*/  LDC R5, c[0x0][0x14] ;  /* 0x00000500ff057b82 */ /* 0x000ea20000000800 */
[----:B------:R-:W-:Y:S01]  /*e360*/  UIMAD.WIDE.U32 UR6, UR6, UR7, URZ ;  /* 0x00000007060672a5 */ /* 0x000fe2000f8e003f */
[----:B------:R-:W-:Y:S01]  /*e370*/  PRMT R0, RZ, 0x7610, R0 ;  /* 0x00007610ff007816 */ /* 0x000fe20000000000 */
[----:B------:R-:W-:-:S04]  /*e380*/  UMOV UR22, 0xffffffff ;  /* 0xffffffff00167882 */ /* 0x000fc80000000000 */
[----:B--2---:R-:W-:-:S04]  /*e390*/  IMAD.WIDE.U32 R2, R5, UR6, R2 ;  /* 0x0000000605027c25 */ /* 0x004fc8000f8e0002 */
[----:B------:R-:W-:Y:S01]  /*e3a0*/  IMAD R5, R5, UR7, RZ ;  /* 0x0000000705057c24 */ /* 0x000fe2000f8e02ff */
[----:B------:R-:W-:Y:S01]  /*e3b0*/  ULDC.64 UR6, c[0x0][0x650] ;  /* 0x0001940000067ab9 */ /* 0x000fe20000000a00 */
[----:B------:R-:W-:Y:S01]  /*e3c0*/  IMAD.MOV.U32 R19, RZ, RZ, R2 ;  /* 0x000000ffff137224 */ /* 0x000fe200078e0002 */
[----:B------:R-:W-:Y:S01]  /*e3d0*/  ISETP.GE.U32.AND P0, PT, R2, UR6, PT ;  /* 0x0000000602007c0c */ /* 0x000fe2000bf06070 */
[----:B------:R-:W-:Y:S02]  /*e3e0*/  IMAD.IADD R22, R3, 0x1, R5 ;  /* 0x0000000103167824 */ /* 0x000fe400078e0205 */
[----:B------:R-:W-:-:S03]  /*e3f0*/  IMAD.MOV.U32 R2, RZ, RZ, -0x1 ;  /* 0xffffffffff027424 */ /* 0x000fc600078e00ff */
[----:B------:R0:W-:Y:S01]  /*e400*/  STL [R1+0x78], R22 ;  /* 0x0000781601007387 */ /* 0x0001e20000100800 */
[----:B------:R-:W-:-:S03]  /*e410*/  ISETP.GE.U32.AND.EX P0, PT, R22, UR7, PT, P0 ;  /* 0x0000000716007c0c */ /* 0x000fc6000bf06100 */
[----:B------:R0:W-:Y:S04]  /*e420*/  STL [R1+0x7c], R19 ;  /* 0x00007c1301007387 */ /* 0x0001e80000100800 */
[----:B------:R0:W-:Y:S06]  /*e430*/  STL [R1+0x80], R2 ;  /* 0x0000800201007387 */ /* 0x0001ec0000100800 */
[----:B------:R-:W-:Y:S05]  /*e440*/  @P0 BRA `(.L_x_290) ;  /* 0x00000004006c0947 */ /* 0x000fea0003800000 */
[----:B------:R-:W2:Y:S01]  /*e450*/  S2R R14, SR_CTAID.X ;  /* 0x00000000000e7919 */ /* 0x000ea20000002500 */
[----:B------:R-:W5:Y:S01]  /*e460*/  LDC.64 R8, c[0x0][0x628] ;  /* 0x00018a00ff087b82 */ /* 0x000f620000000a00 */
[----:B------:R-:W-:Y:S01]  /*e470*/  ULDC UR6, c[0x0][0x150] ;  /* 0x0000540000067ab9 */ /* 0x000fe20000000800 */
[----:B------:R-:W-:Y:S01]  /*e480*/  IMAD.MOV.U32 R6, RZ, RZ, R19 ;  /* 0x000000ffff067224 */ /* 0x000fe200078e0013 */
[----:B------:R-:W0:Y:S01]  /*e490*/  S2R R16, SR_CTAID.Y ;  /* 0x0000000000107919 */ /* 0x000e220000002600 */
[----:B------:R-:W-:-:S04]  /*e4a0*/  IMAD.MOV.U32 R7, RZ, RZ, R22 ;  /* 0x000000ffff077224 */ /* 0x000fc800078e0016 */
[----:B------:R-:W0:Y:S08]  /*e4b0*/  LDC R17, c[0x0][0x144] ;  /* 0x00005100ff117b82 */ /* 0x000e300000000800 */
[----:B------:R-:W0:Y:S08]  /*e4c0*/  LDC R10, c[0x0][0x630] ;  /* 0x00018c00ff0a7b82 */ /* 0x000e300000000800 */
[----:B------:R-:W0:Y:S01]  /*e4d0*/  LDC.64 R12, c[0x0][0x620] ;  /* 0x00018800ff0c7b82 */ /* 0x000e220000000a00 */
[----:B-----5:R-:W-:-:S04]  /*e4e0*/  ISETP.NE.U32.AND P0, PT, R8, RZ, PT ;  /* 0x000000ff0800720c */ /* 0x020fc80003f05070 */
[----:B------:R-:W-:Y:S02]  /*e4f0*/  ISETP.NE.AND.EX P0, PT, R9, RZ, PT, P0 ;  /* 0x000000ff0900720c */ /* 0x000fe40003f05300 */
[----:B--2---:R-:W-:-:S05]  /*e500*/  I2FP.F32.U32 R0, R14 ;  /* 0x0000000e00007245 */ /* 0x004fca0000201000 */
[----:B------:R-:W-:-:S04]  /*e510*/  FMUL R0, R0, UR6 ;  /* 0x0000000600007c20 */ /* 0x000fc80008400000 */
[----:B------:R2:W0:Y:S02]  /*e520*/  F2I.U32.TRUNC.NTZ R15, R0 ;  /* 0x00000000000f7305 */ /* 0x000424000020f000 */
[----:B------:R-:W-:Y:S05]  /*e530*/  @!P0 BRA `(.L_x_291) ;  /* 0x0000000000288947 */ /* 0x000fea0003800000 */
[----:B--2---:R-:W2:Y:S02]  /*e540*/  LDC R0, c[0x0][0x634] ;  /* 0x00018d00ff007b82 */ /* 0x004ea40000000800 */
[----:B--2---:R-:W-:-:S05]  /*e550*/  IADD3 R7, P0, R19, R0, RZ ;  /* 0x0000000013077210 */ /* 0x004fca0007f1e0ff */
[----:B------:R-:W-:-:S04]  /*e560*/  IMAD.X R11, RZ, RZ, R22, P0 ;  /* 0x000000ffff0b7224 */ /* 0x000fc800000e0616 */
[----:B0-----:R-:W-:-:S04]  /*e570*/  IMAD.WIDE.U32 R2, R11, R8, RZ ;  /* 0x000000080b027225 */ /* 0x001fc800078e00ff */
[----:B------:R-:W-:-:S04]  /*e580*/  IMAD.WIDE.U32 R4, P0, R7, R9, R2 ;  /* 0x0000000907047225 */ /* 0x000fc80007800002 */
[----:B------:R-:W-:-:S04]  /*e590*/  IMAD.WIDE.U32 R2, R7, R8, RZ ;  /* 0x0000000807027225 */ /* 0x000fc800078e00ff */
[----:B------:R-:W-:Y:S01]  /*e5a0*/  IMAD.X R7, RZ, RZ, RZ, P0 ;  /* 0x000000ffff077224 */ /* 0x000fe200000e06ff */
[----:B------:R-:W-:Y:S01]  /*e5b0*/  IADD3 RZ, P0, R3, R4, RZ ;  /* 0x0000000403ff7210 */ /* 0x000fe20007f1e0ff */
[----:B------:R-:W-:-:S04]  /*e5c0*/  IMAD.MOV.U32 R6, RZ, RZ, R5 ;  /* 0x000000ffff067224 */ /* 0x000fc800078e0005 */
[----:B------:R-:W-:-:S08]  /*e5d0*/  IMAD.WIDE.U32.X R6, R11, R9, R6, P0 ;  /* 0x000000090b067225 */ /* 0x000fd000000e0406 */
.L_x_291:
[-CC-:B0-----:R-:W-:Y:S01]  /*e5e0*/  SHF.R.U64 R24, R6, R10.reuse, R7.reuse ;  /* 0x0000000a06187219 */ /* 0x181fe20000001207 */
[----:B------:R-:W0:Y:S01]  /*e5f0*/  LDC.64 R20, c[0x0][0x640] ;  /* 0x00019000ff147b82 */ /* 0x000e220000000a00 */
[----:B--2---:R-:W-:Y:S01]  /*e600*/  SHF.R.U32.HI R0, RZ, R10, R7 ;  /* 0x0000000aff007219 */ /* 0x004fe20000011607 */
[----:B------:R-:W-:Y:S01]  /*e610*/  IMAD.MOV.U32 R2, RZ, RZ, R19 ;  /* 0x000000ffff027224 */ /* 0x000fe200078e0013 */
[----:B------:R-:W-:Y:S01]  /*e620*/  IADD3 R5, P0, RZ, -R24, RZ ;  /* 0x80000018ff057210 */ /* 0x000fe20007f1e0ff */
[----:B------:R-:W-:Y:S01]  /*e630*/  IMAD.MOV R15, RZ, RZ, -R15 ;  /* 0x000000ffff0f7224 */ /* 0x000fe200078e0a0f */
[----:B------:R-:W-:Y:S01]  /*e640*/  ULDC UR6, c[0x0][0x154] ;  /* 0x0000550000067ab9 */ /* 0x000fe20000000800 */
[----:B------:R-:W-:Y:S02]  /*e650*/  IMAD.MOV.U32 R7, RZ, RZ, 0x1 ;  /* 0x00000001ff077424 */ /* 0x000fe400078e00ff */
[----:B------:R-:W2:Y:S01]  /*e660*/  LDC R4, c[0x0][0x618] ;  /* 0x00018600ff047b82 */ /* 0x000ea20000000800 */
[----:B------:R-:W-:-:S02]  /*e670*/  IMAD.X R3, RZ, RZ, ~R0, P0 ;  /* 0x000000ffff037224 */ /* 0x000fc400000e0e00 */
[----:B------:R-:W-:Y:S02]  /*e680*/  IMAD R15, R17, R15, R14 ;  /* 0x0000000f110f7224 */ /* 0x000fe400078e020e */
[-C--:B------:R-:W-:Y:S02]  /*e690*/  IMAD R0, R3, R12.reuse, RZ ;  /* 0x0000000c03007224 */ /* 0x080fe400078e02ff */
[----:B------:R-:W-:Y:S01]  /*e6a0*/  IMAD.MOV.U32 R3, RZ, RZ, R22 ;  /* 0x000000ffff037224 */ /* 0x000fe200078e0016 */
[----:B------:R-:W5:Y:S01]  /*e6b0*/  LDC R6, c[0x0][0x608] ;  /* 0x00018200ff067b82 */ /* 0x000f620000000800 */
[----:B------:R-:W-:-:S04]  /*e6c0*/  IMAD.WIDE.U32 R2, R5, R12, R2 ;  /* 0x0000000c05027225 */ /* 0x000fc800078e0002 */
[----:B------:R-:W-:-:S03]  /*e6d0*/  IMAD R5, R5, R13, R0 ;  /* 0x0000000d05057224 */ /* 0x000fc600078e0200 */
[----:B------:R-:W1:Y:S01]  /*e6e0*/  LDC R18, c[0x0][0x658] ;  /* 0x00019600ff127b82 */ /* 0x000e620000000800 */
[----:B------:R-:W-:Y:S01]  /*e6f0*/  I2FP.F32.U32 R0, R16 ;  /* 0x0000001000007245 */ /* 0x000fe20000201000 */
[----:B------:R-:W-:Y:S01]  /*e700*/  IMAD.IADD R3, R3, 0x1, R5 ;  /* 0x0000000103037824 */ /* 0x000fe200078e0205 */
[----:B0-----:R-:W-:Y:S01]  /*e710*/  ISETP.NE.U32.AND P0, PT, R20, RZ, PT ;  /* 0x000000ff1400720c */ /* 0x001fe20003f05070 */
[----:B------:R-:W-:Y:S02]  /*e720*/  IMAD.MOV.U32 R5, RZ, RZ, -0x1 ;  /* 0xffffffffff057424 */ /* 0x000fe400078e00ff */
[----:B------:R-:W-:Y:S02]  /*e730*/  FMUL R0, R0, UR6 ;  /* 0x0000000600007c20 */ /* 0x000fe40008400000 */
[----:B------:R-:W0:Y:S01]  /*e740*/  LDC R13, c[0x0][0x148] ;  /* 0x00005200ff0d7b82 */ /* 0x000e220000000800 */
[----:B--2---:R-:W-:Y:S01]  /*e750*/  SHF.R.U64 R10, R2, R4, R3 ;  /* 0x00000004020a7219 */ /* 0x004fe20000001203 */
[----:B------:R2:W0:Y:S01]  /*e760*/  F2I.U32.TRUNC.NTZ R12, R0 ;  /* 0x00000000000c7305 */ /* 0x000422000020f000 */
[----:B------:R-:W-:-:S02]  /*e770*/  ISETP.NE.AND.EX P0, PT, R21, RZ, PT, P0 ;  /* 0x000000ff1500720c */ /* 0x000fc40003f05300 */
[----:B------:R-:W-:-:S03]  /*e780*/  SHF.R.U32.HI R3, RZ, R4, R3 ;  /* 0x00000004ff037219 */ /* 0x000fc60000011603 */
[----:B------:R-:W0:Y:S01]  /*e790*/  LDC R14, c[0x0][0x600] ;  /* 0x00018000ff0e7b82 */ /* 0x000e220000000800 */
[-CC-:B-----5:R-:W-:Y:S02]  /*e7a0*/  SHF.R.U64 R8, R10, R6.reuse, R3.reuse ;  /* 0x000000060a087219 */ /* 0x1a0fe40000001203 */
[----:B------:R-:W-:-:S05]  /*e7b0*/  SHF.R.U32.HI R3, RZ, R6, R3 ;  /* 0x00000006ff037219 */ /* 0x000fca0000011603 */
[----:B------:R-:W0:Y:S01]  /*e7c0*/  LDC R19, c[0x0][0x648] ;  /* 0x00019200ff137b82 */ /* 0x000e220000000800 */
[-CC-:B-1----:R-:W-:Y:S02]  /*e7d0*/  SHF.R.U64 R11, R8, R18.reuse, R3.reuse ;  /* 0x00000012080b7219 */ /* 0x182fe40000001203 */
[-C--:B------:R-:W-:Y:S02]  /*e7e0*/  SHF.L.U32 R5, R5, R18.reuse, RZ ;  /* 0x0000001205057219 */ /* 0x080fe400000006ff */
[-C--:B------:R-:W-:Y:S01]  /*e7f0*/  SHF.R.U32.HI R3, RZ, R18.reuse, R3 ;  /* 0x00000012ff037219 */ /* 0x080fe20000011603 */
[----:B------:R-:W-:Y:S01]  /*e800*/  IMAD.MOV.U32 R2, RZ, RZ, R11 ;  /* 0x000000ffff027224 */ /* 0x000fe200078e000b */
[----:B------:R-:W-:Y:S01]  /*e810*/  SHF.L.U32 R40, R7, R18, RZ ;  /* 0x0000001207287219 */ /* 0x000fe200000006ff */
[----:B------:R-:W1:Y:S01]  /*e820*/  LDC R22, c[0x0][0x638] ;  /* 0x00018e00ff167b82 */ /* 0x000e620000000800 */
[----:B------:R-:W-:-:S07]  /*e830*/  LOP3.LUT R17, RZ, R5, RZ, 0x33, !PT ;  /* 0x00000005ff117212 */ /* 0x000fce00078e33ff */
[----:B------:R-:W0:Y:S01]  /*e840*/  LDC R23, c[0x0][0x610] ;  /* 0x00018400ff177b82 */ /* 0x000e220000000800 */
[----:B--2---:R-:W-:Y:S05]  /*e850*/  @!P0 BRA `(.L_x_292) ;  /* 0x0000000000288947 */ /* 0x004fea0003800000 */
[----:B------:R-:W2:Y:S02]  /*e860*/  LDC R0, c[0x0][0x64c] ;  /* 0x00019300ff007b82 */ /* 0x000ea40000000800 */
[----:B--2---:R-:W-:-:S05]  /*e870*/  IADD3 R7, P0, R11, R0, RZ ;  /* 0x000000000b077210 */ /* 0x004fca0007f1e0ff */
        /* <DEDUP_REMOVED lines=8> */
.L_x_292:
[----:B0-----:R-:W-:Y:S01]  /*e900*/  SHF.R.U64 R0, R2, R19, R3 ;  /* 0x0000001302007219 */ /* 0x001fe20000001203 */
[----:B------:R-:W-:Y:S01]  /*e910*/  VIADD R3, R14, 0xffffffff ;  /* 0xffffffff0e037836 */ /* 0x000fe20000000000 */
[----:B------:R-:W-:Y:S01]  /*e920*/  LOP3.LUT R5, R8, R17, RZ, 0xc0, !PT ;  /* 0x0000001108057212 */ /* 0x000fe200078ec0ff */
[----:B------:R-:W-:Y:S01]  /*e930*/  IMAD.MOV R12, RZ, RZ, -R12 ;  /* 0x000000ffff0c7224 */ /* 0x000fe200078e0a0c */
[----:B------:R-:W-:Y:S01]  /*e940*/  R2UR UR22, R24 ;  /* 0x00000000181672ca */ /* 0x000fe200000e0000 */
[----:B------:R-:W-:Y:S01]  /*e950*/  IMAD.MOV R2, RZ, RZ, -R0 ;  /* 0x000000ffff027224 */ /* 0x000fe200078e0a00 */
[----:B------:R-:W-:Y:S01]  /*e960*/  LOP3.LUT R3, R10, R3, RZ, 0xc0, !PT ;  /* 0x000000030a037212 */ /* 0x000fe200078ec0ff */
[----:B------:R-:W-:Y:S02]  /*e970*/  IMAD R40, R40, R0, R5 ;  /* 0x0000000028287224 */ /* 0x000fe400078e0205 */
[----:B------:R-:W-:Y:S02]  /*e980*/  @P4 IMAD R15, R13, R12, R16 ;  /* 0x0000000c0d0f4224 */ /* 0x000fe400078e0210 */
[----:B-1----:R-:W-:-:S02]  /*e990*/  IMAD R0, R2, R22, R11 ;  /* 0x0000001602007224 */ /* 0x002fc400078e020b */
[----:B------:R-:W-:Y:S02]  /*e9a0*/  IMAD R40, R40, R23, R15 ;  /* 0x0000001728287224 */ /* 0x000fe400078e020f */
[----:B------:R-:W-:Y:S02]  /*e9b0*/  IMAD R3, R0, R14, R3 ;  /* 0x0000000e00037224 */ /* 0x000fe400078e0203 */
[----:B------:R-:W-:-:S03]  /*e9c0*/  IMAD.MOV.U32 R0, RZ, RZ, 0x1 ;  /* 0x00000001ff007424 */ /* 0x000fc600078e00ff */
[----:B------:R-:W-:Y:S02]  /*e9d0*/  SEL R2, R3, R40, !P4 ;  /* 0x0000002803027207 */ /* 0x000fe40006000000 */
[----:B------:R-:W-:-:S03]  /*e9e0*/  SEL R40, R40, R3, !P4 ;  /* 0x0000000328287207 */ /* 0x000fc60006000000 */
[----:B------:R2:W-:Y:S04]  /*e9f0*/  STL [R1+0x80], R2 ;  /* 0x0000800201007387 */ /* 0x0005e80000100800 */
.L_x_290:
[----:B------:R-:W-:Y:S01]  /*ea00*/  UIADD3 UR5, UR9, UR5, URZ ;  /* 0x0000000509057290 */ /* 0x000fe2000fffe03f */
[----:B------:R0:W-:Y:S01]  /*ea10*/  STL [R1+0x84], R40 ;  /* 0x0000842801007387 */ /* 0x0001e20000100800 */
[----:B------:R-:W-:Y:S02]  /*ea20*/  LOP3.LUT P0, RZ, R0, 0xff, RZ, 0xc0, !PT ;  /* 0x000000ff00ff7812 */ /* 0x000fe4000780c0ff */
[----:B------:R-:W-:Y:S02]  /*ea30*/  USHF.R.U32.HI UR6, URZ, 0x2, UR5 ;  /* 0x000000023f067899 */ /* 0x000fe40008011605 */
[----:B------:R-:W-:Y:S02]  /*ea40*/  UISETP.GT.U32.AND UP1, UPT, UR5, 0x3, UPT ;  /* 0x000000030500788c */ /* 0x000fe4000bf24070 */
[----:B------:R-:W-:Y:S02]  /*ea50*/  ULOP3.LUT UR6, UR6, 0x1, URZ, 0xc0, !UPT ;  /* 0x0000000106067892 */ /* 0x000fe4000f8ec03f */
[----:B------:R-:W-:-:S02]  /*ea60*/  UISETP.LT.U32.AND UP1, UPT, UR9, 0x4, UP1 ;  /* 0x000000040900788c */ /* 0x000fc40008f21070 */
[----:B------:R-:W-:Y:S02]  /*ea70*/  UISETP.NE.U32.AND UP0, UPT, UR6, 0x1, UPT ;  /* 0x000000010600788c */ /* 0x000fe4000bf05070 */
[----:B------:R-:W-:Y:S02]  /*ea80*/  USEL UR7, URZ, 0x1, !UP1 ;  /* 0x000000013f077887 */ /* 0x000fe4000c800000 */
[----:B------:R-:W-:Y:S02]  /*ea90*/  UISETP.GT.U32.AND UP0, UPT, UR9, 0x3, !UP0 ;  /* 0x000000030900788c */ /* 0x000fe4000c704070 */
[----:B------:R-:W-:Y:S02]  /*eaa0*/  ULOP3.LUT UR5, UR5, 0x3, URZ, 0xc0, !UPT ;  /* 0x0000000305057892 */ /* 0x000fe4000f8ec03f */
[----:B------:R-:W-:-:S04]  /*eab0*/  USEL UR6, URZ, 0x1, !UP0 ;  /* 0x000000013f067887 */ /* 0x000fc8000c000000 */
[----:B------:R-:W-:Y:S01]  /*eac0*/  ULOP3.LUT UR4, UR6, UR4, UR7, 0x96, !UPT ;  /* 0x0000000406047292 */ /* 0x000fe2000f8e9607 */
[----:B0-----:R-:W-:Y:S11]  /*ead0*/  @P0 BRA `(.L_x_293) ;  /* 0xffffff2400500947 */ /* 0x001ff6000383ffff */
[----:B------:R-:W-:Y:S05]  /*eae0*/  EXIT ;  /* 0x000000000000794d */ /* 0x000fea0003800000 */
.L_x_3:
[----:B------:R-:W2:Y:S01]  /*eaf0*/  LDL R16, [R1+0x7c] ;  /* 0x00007c0001107983 */ /* 0x000ea20000100800 */
[----:B------:R-:W-:-:S03]  /*eb00*/  ULDC.64 UR4, c[0x0][0x650] ;  /* 0x0001940000047ab9 */ /* 0x000fc60000000a00 */
[----:B------:R-:W3:Y:S01]  /*eb10*/  LDL R17, [R1+0x78] ;  /* 0x0000780001117983 */ /* 0x000ee20000100800 */
[----:B------:R-:W-:Y:S01]  /*eb20*/  PRMT R4, RZ, 0x7610, R4 ;  /* 0x00007610ff047816 */ /* 0x000fe20000000004 */
[----:B------:R-:W-:Y:S02]  /*eb30*/  IMAD.MOV.U32 R5, RZ, RZ, -0x1 ;  /* 0xffffffffff057424 */ /* 0x000fe400078e00ff */
[----:B------:R-:W-:Y:S02]  /*eb40*/  IMAD.MOV.U32 R6, RZ, RZ, -0x1 ;  /* 0xffffffffff067424 */ /* 0x000fe400078e00ff */
[----:B------:R-:W-:Y:S01]  /*eb50*/  IMAD.MOV.U32 R11, RZ, RZ, -0x1 ;  /* 0xffffffffff0b7424 */ /* 0x000fe200078e00ff */
[----:B--2---:R-:W-:-:S04]  /*eb60*/  ISETP.GE.U32.AND P0, PT, R16, UR4, PT ;  /* 0x0000000410007c0c */ /* 0x004fc8000bf06070 */
[----:B---3--:R-:W-:-:S13]  /*eb70*/  ISETP.GE.U32.AND.EX P0, PT, R17, UR5, PT, P0 ;  /* 0x0000000511007c0c */ /* 0x008fda000bf06100 */
[----:B------:R-:W-:Y:S05]  /*eb80*/  @P0 BRA `(.L_x_294) ;  /* 0x00000004005c0947 */ /* 0x000fea0003800000 */
        /* <DEDUP_REMOVED lines=18> */
.L_x_295:
[-CC-:B------:R-:W-:Y:S01]  /*ecb0*/  SHF.R.U64 R11, R8, R12.reuse, R9.reuse ;  /* 0x0000000c080b7219 */ /* 0x180fe20000001209 */
[----:B------:R-:W0:Y:S01]  /*ecc0*/  LDC.64 R20, c[0x0][0x640] ;  /* 0x00019000ff147b82 */ /* 0x000e220000000a00 */
[----:B------:R-:W-:Y:S01]  /*ecd0*/  SHF.R.U32.HI R3, RZ, R12, R9 ;  /* 0x0000000cff037219 */ /* 0x000fe20000011609 */
[----:B------:R-:W-:Y:S01]  /*ece0*/  ULDC UR4, c[0x0][0x150] ;  /* 0x0000540000047ab9 */ /* 0x000fe20000000800 */
[----:B------:R-:W-:Y:S01]  /*ecf0*/  IADD3 R7, P0, RZ, -R11, RZ ;  /* 0x8000000bff077210 */ /* 0x000fe20007f1e0ff */
[----:B------:R-:W-:Y:S01]  /*ed00*/  IMAD.MOV.U32 R4, RZ, RZ, R16 ;  /* 0x000000ffff047224 */ /* 0x000fe200078e0010 */
[----:B------:R-:W-:Y:S01]  /*ed10*/  I2FP.F32.U32 R6, R2 ;  /* 0x0000000200067245 */ /* 0x000fe20000201000 */
[----:B------:R-:W-:Y:S02]  /*ed20*/  IMAD.MOV.U32 R5, RZ, RZ, R17 ;  /* 0x000000ffff057224 */ /* 0x000fe400078e0011 */
[----:B------:R-:W1:Y:S01]  /*ed30*/  LDC R10, c[0x0][0x618] ;  /* 0x00018600ff0a7b82 */ /* 0x000e620000000800 */
[----:B------:R-:W-:-:S02]  /*ed40*/  IMAD.X R3, RZ, RZ, ~R3, P0 ;  /* 0x000000ffff037224 */ /* 0x000fc400000e0e03 */
[----:B------:R-:W-:Y:S01]  /*ed50*/  FMUL R9, R6, UR4 ;  /* 0x0000000406097c20 */ /* 0x000fe20008400000 */
[----:B------:R-:W-:Y:S01]  /*ed60*/  IMAD.WIDE.U32 R4, R7, R14, R4 ;  /* 0x0000000e07047225 */ /* 0x000fe200078e0004 */
[----:B------:R-:W-:-:S03]  /*ed70*/  ULDC UR4, c[0x0][0x154] ;  /* 0x0000550000047ab9 */ /* 0x000fc60000000800 */
[----:B------:R-:W-:Y:S01]  /*ed80*/  IMAD R6, R3, R14, RZ ;  /* 0x0000000e03067224 */ /* 0x000fe200078e02ff */
[----:B------:R-:W2:Y:S01]  /*ed90*/  LDC R13, c[0x0][0x144] ;  /* 0x00005100ff0d7b82 */ /* 0x000ea20000000800 */
[----:B------:R-:W3:Y:S02]  /*eda0*/  F2I.U32.TRUNC.NTZ R9, R9 ;  /* 0x0000000900097305 */ /* 0x000ee4000020f000 */
[----:B------:R-:W-:Y:S02]  /*edb0*/  IMAD R3, R7, R15, R6 ;  /* 0x0000000f07037224 */ /* 0x000fe400078e0206 */
[----:B------:R-:W-:Y:S02]  /*edc0*/  IMAD.MOV.U32 R6, RZ, RZ, -0x1 ;  /* 0xffffffffff067424 */ /* 0x000fe400078e00ff */
[----:B------:R-:W-:Y:S01]  /*edd0*/  IMAD.IADD R3, R5, 0x1, R3 ;  /* 0x0000000105037824 */ /* 0x000fe200078e0203 */
[----:B------:R-:W4:Y:S01]  /*ede0*/  LDC R12, c[0x0][0x608] ;  /* 0x00018200ff0c7b82 */ /* 0x000f220000000800 */
[----:B------:R-:W-:-:S02]  /*edf0*/  I2FP.F32.U32 R5, R0 ;  /* 0x0000000000057245 */ /* 0x000fc40000201000 */
[----:B0-----:R-:W-:-:S03]  /*ee00*/  ISETP.NE.U32.AND P0, PT, R20, RZ, PT ;  /* 0x000000ff1400720c */ /* 0x001fc60003f05070 */
[----:B------:R-:W-:Y:S01]  /*ee10*/  FMUL R5, R5, UR4 ;  /* 0x0000000405057c20 */ /* 0x000fe20008400000 */
[----:B------:R-:W-:Y:S01]  /*ee20*/  ISETP.NE.AND.EX P0, PT, R21, RZ, PT, P0 ;  /* 0x000000ff1500720c */ /* 0x000fe20003f05300 */
[----:B------:R-:W0:Y:S01]  /*ee30*/  LDC R7, c[0x0][0x658] ;  /* 0x00019600ff077b82 */ /* 0x000e220000000800 */
[-C--:B-1----:R-:W-:Y:S01]  /*ee40*/  SHF.R.U64 R8, R4, R10.reuse, R3 ;  /* 0x0000000a04087219 */ /* 0x082fe20000001203 */
[----:B---3--:R-:W-:Y:S01]  /*ee50*/  IMAD.MOV R4, RZ, RZ, -R9 ;  /* 0x000000ffff047224 */ /* 0x008fe200078e0a09 */
[----:B------:R-:W-:Y:S02]  /*ee60*/  SHF.R.U32.HI R3, RZ, R10, R3 ;  /* 0x0000000aff037219 */ /* 0x000fe40000011603 */
[----:B------:R1:W3:Y:S03]  /*ee70*/  F2I.U32.TRUNC.NTZ R10, R5 ;  /* 0x00000005000a7305 */ /* 0x0002e6000020f000 */
[----:B------:R-:W1:Y:S01]  /*ee80*/  LDC R17, c[0x0][0x148] ;  /* 0x00005200ff117b82 */ /* 0x000e620000000800 */
[----:B--2---:R-:W-:-:S02]  /*ee90*/  IMAD R19, R13, R4, R2 ;  /* 0x000000040d137224 */ /* 0x004fc400078e0202 */
[----:B------:R-:W-:-:S05]  /*eea0*/  IMAD.MOV.U32 R4, RZ, RZ, 0x1 ;  /* 0x00000001ff047424 */ /* 0x000fca00078e00ff */
[----:B------:R-:W2:Y:S01]  /*eeb0*/  LDC R14, c[0x0][0x600] ;  /* 0x00018000ff0e7b82 */ /* 0x000ea20000000800 */
[-CC-:B----4-:R-:W-:Y:S02]  /*eec0*/  SHF.R.U64 R13, R8, R12.reuse, R3.reuse ;  /* 0x0000000c080d7219 */ /* 0x190fe40000001203 */
[----:B------:R-:W-:-:S05]  /*eed0*/  SHF.R.U32.HI R2, RZ, R12, R3 ;  /* 0x0000000cff027219 */ /* 0x000fca0000011603 */
[----:B------:R-:W4:Y:S01]  /*eee0*/  LDC R16, c[0x0][0x648] ;  /* 0x00019200ff107b82 */ /* 0x000f220000000800 */
[-CC-:B0-----:R-:W-:Y:S02]  /*eef0*/  SHF.R.U64 R15, R13, R7.reuse, R2.reuse ;  /* 0x000000070d0f7219 */ /* 0x181fe40000001202 */
[-C--:B------:R-:W-:Y:S02]  /*ef00*/  SHF.L.U32 R6, R6, R7.reuse, RZ ;  /* 0x0000000706067219 */ /* 0x080fe400000006ff */
[-C--:B------:R-:W-:Y:S01]  /*ef10*/  SHF.R.U32.HI R3, RZ, R7.reuse, R2 ;  /* 0x00000007ff037219 */ /* 0x080fe20000011602 */
[----:B------:R-:W-:Y:S01]  /*ef20*/  IMAD.MOV.U32 R2, RZ, RZ, R15 ;  /* 0x000000ffff027224 */ /* 0x000fe200078e000f */
[----:B------:R-:W-:Y:S01]  /*ef30*/  SHF.L.U32 R12, R4, R7, RZ ;  /* 0x00000007040c7219 */ /* 0x000fe200000006ff */
[----:B------:R-:W0:Y:S01]  /*ef40*/  LDC R18, c[0x0][0x638] ;  /* 0x00018e00ff127b82 */ /* 0x000e220000000800 */
[----:B------:R-:W-:-:S07]  /*ef50*/  LOP3.LUT R22, RZ, R6, RZ, 0x33, !PT ;  /* 0x00000006ff167212 */ /* 0x000fce00078e33ff */
        /* <DEDUP_REMOVED lines=12> */
.L_x_296:
[----:B----4-:R-:W-:Y:S01]  /*f020*/  SHF.R.U64 R3, R2, R16, R3 ;  /* 0x0000001002037219 */ /* 0x010fe20000001203 */
[----:B--2---:R-:W-:Y:S01]  /*f030*/  VIADD R5, R14, 0xffffffff ;  /* 0xffffffff0e057836 */ /* 0x004fe20000000000 */
[----:B------:R-:W-:Y:S01]  /*f040*/  LOP3.LUT R2, R13, R22, RZ, 0xc0, !PT ;  /* 0x000000160d027212 */ /* 0x000fe200078ec0ff */
[----:B------:R-:W-:Y:S02]  /*f050*/  IMAD.MOV R10, RZ, RZ, -R10 ;  /* 0x000000ffff0a7224 */ /* 0x000fe400078e0a0a */
[----:B------:R-:W-:Y:S02]  /*f060*/  IMAD.MOV R4, RZ, RZ, -R3 ;  /* 0x000000ffff047224 */ /* 0x000fe400078e0a03 */
[----:B------:R-:W-:Y:S01]  /*f070*/  IMAD R2, R12, R3, R2 ;  /* 0x000000030c027224 */ /* 0x000fe200078e0202 */
[----:B------:R-:W-:Y:S01]  /*f080*/  LOP3.LUT R3, R8, R5, RZ, 0xc0, !PT ;  /* 0x0000000508037212 */ /* 0x000fe200078ec0ff */
[----:B------:R-:W-:Y:S02]  /*f090*/  @P4 IMAD R19, R17, R10, R0 ;  /* 0x0000000a11134224 */ /* 0x000fe400078e0200 */
[----:B0-----:R-:W-:-:S02]  /*f0a0*/  IMAD R0, R4, R18, R15 ;  /* 0x0000001204007224 */ /* 0x001fc400078e020f */
[----:B------:R-:W-:Y:S02]  /*f0b0*/  IMAD R5, R2, R23, R19 ;  /* 0x0000001702057224 */ /* 0x000fe400078e0213 */
[----:B------:R-:W-:Y:S02]  /*f0c0*/  IMAD R0, R0, R14, R3 ;  /* 0x0000000e00007224 */ /* 0x000fe400078e0203 */
[----:B------:R-:W-:-:S03]  /*f0d0*/  IMAD.MOV.U32 R4, RZ, RZ, 0x1 ;  /* 0x00000001ff047424 */ /* 0x000fc600078e00ff */
[----:B------:R-:W-:Y:S02]  /*f0e0*/  SEL R6, R0, R5, !P4 ;  /* 0x0000000500067207 */ /* 0x000fe40006000000 */
[----:B------:R-:W-:-:S07]  /*f0f0*/  SEL R5, R5, R0, !P4 ;  /* 0x0000000005057207 */ /* 0x000fce0006000000 */
.L_x_294:
[----:B------:R-:W-:-:S08]  /*f100*/  NOP ;  /* 0x0000000000007918 */ /* 0x000fd00000000000 */
[----:B------:R-:W0:-:S00]  /*f110*/  USETMAXREG.DEALLOC.CTAPOOL 0x28 ;  /* 0x00000028000079c8 */ /* 0x000e0000080e0500 */
[----:B------:R-:W-:-:S13]  /*f120*/  ISETP.NE.AND P0, PT, RZ, UR8, PT ;  /* 0x00000008ff007c0c */ /* 0x000fda000bf05270 */
[----:B------:R-:W-:Y:S05]  /*f130*/  @P0 EXIT ;  /* 0x000000000000094d */ /* 0x000fea0003800000 */
[----:B0-----:R-:W-:Y:S01]  /*f140*/  LOP3.LUT P0, RZ, R4, 0xff, RZ, 0xc0, !PT ;  /* 0x000000ff04ff7812 */ /* 0x001fe2000780c0ff */
[----:B------:R-:W-:Y:S02]  /*f150*/  IMAD.MOV.U32 R0, RZ, RZ, 0x1 ;  /* 0x00000001ff007424 */ /* 0x000fe400078e00ff */
[----:B------:R-:W-:-:S10]  /*f160*/  IMAD.MOV.U32 R8, RZ, RZ, RZ ;  /* 0x000000ffff087224 */ /* 0x000fd400078e00ff */
[----:B------:R-:W-:Y:S05]  /*f170*/  @!P0 BRA `(.L_x_297) ;  /* 0x0000000c00548947 */ /* 0x000fea0003800000 */
[----:B------:R-:W0:Y:S01]  /*f180*/  S2R R2, SR_TID.X ;  /* 0x0000000000027919 */ /* 0x000e220000002100 */
[----:B------:R-:W-:Y:S01]  /*f190*/  ULDC UR4, c[0x0][0x28c] ;  /* 0x0000a30000047ab9 */ /* 0x000fe20000000800 */
[----:B------:R-:W-:Y:S01]  /*f1a0*/  ULDC UR6, c[0x0][0x658] ;  /* 0x0001960000067ab9 */ /* 0x000fe20000000800 */
[----:B------:R-:W-:Y:S01]  /*f1b0*/  UIADD3 UR10, UR4, 0x3f, URZ ;  /* 0x0000003f040a7890 */ /* 0x000fe2000fffe03f */
[----:B------:R-:W-:Y:S01]  /*f1c0*/  BSSY B0, `(.L_x_297) ;  /* 0x00000d0000007945 */ /* 0x000fe20003800000 */
[----:B------:R-:W-:Y:S01]  /*f1d0*/  UMOV UR7, 0xffffffff ;  /* 0xffffffff00077882 */ /* 0x000fe20000000000 */
[----:B------:R-:W-:Y:S01]  /*f1e0*/  ULDC UR5, c[0x0][0x600] ;  /* 0x0001800000057ab9 */ /* 0x000fe20000000800 */
[----:B------:R-:W-:Y:S01]  /*f1f0*/  UMOV UR9, 0x1 ;  /* 0x0000000100097882 */ /* 0x000fe20000000000 */
[----:B------:R-:W-:Y:S01]  /*f200*/  USHF.L.U32 UR7, UR7, UR6, URZ ;  /* 0x0000000607077299 */ /* 0x000fe2000800063f */
[----:B------:R-:W-:Y:S01]  /*f210*/  IMAD.MOV.U32 R9, RZ, RZ, 0x1 ;  /* 0x00000001ff097424 */ /* 0x000fe200078e00ff */
[----:B------:R-:W-:Y:S01]  /*f220*/  UIADD3 UR4, UR5, -0x1, URZ ;  /* 0xffffffff05047890 */ /* 0x000fe2000fffe03f */
[----:B------:R-:W-:Y:S01]  /*f230*/  IMAD.MOV.U32 R0, RZ, RZ, 0x1 ;  /* 0x00000001ff007424 */ /* 0x000fe200078e00ff */
[----:B------:R-:W-:Y:S01]  /*f240*/  USHF.R.S32.HI UR11, URZ, 0x1f, UR10 ;  /* 0x0000001f3f0b7899 */ /* 0x000fe2000801140a */
[----:B------:R-:W-:Y:S01]  /*f250*/  IMAD.MOV.U32 R8, RZ, RZ, RZ ;  /* 0x000000ffff087224 */ /* 0x000fe200078e00ff */
[----:B------:R-:W-:Y:S01]  /*f260*/  ULDC UR8, c[0x0][0xc] ;  /* 0x0000030000087ab9 */ /* 0x000fe20000000800 */
[----:B------:R-:W-:-:S02]  /*f270*/  USHF.L.U32 UR5, UR9, UR6, URZ ;  /* 0x0000000609057299 */ /* 0x000fc4000800063f */
[----:B------:R-:W-:Y:S01]  /*f280*/  ULEA.HI UR11, UR11, UR10, URZ, 0x6 ;  /* 0x0000000a0b0b7291 */ /* 0x000fe2000f8f303f */
[----:B------:R-:W-:Y:S01]  /*f290*/  ULDC UR9, c[0x0][0x10] ;  /* 0x0000040000097ab9 */ /* 0x000fe20000000800 */
[----:B------:R-:W-:Y:S02]  /*f2a0*/  ULOP3.LUT UR6, URZ, UR7, URZ, 0x33, !UPT ;  /* 0x000000073f067292 */ /* 0x000fe4000f8e333f */
[----:B------:R-:W-:Y:S01]  /*f2b0*/  UIMAD.WIDE.U32 UR8, UR8, UR9, URZ ;  /* 0x00000009080872a5 */ /* 0x000fe2000f8e003f */
[----:B------:R-:W-:Y:S01]  /*f2c0*/  ULDC UR7, c[0x0][0x14] ;  /* 0x0000050000077ab9 */ /* 0x000fe20000000800 */
[----:B------:R-:W-:Y:S02]  /*f2d0*/  USHF.R.S32.HI UR20, URZ, 0x6, UR11 ;  /* 0x000000063f147899 */ /* 0x000fe4000801140b */
[----:B------:R-:W-:Y:S02]  /*f2e0*/  UIMAD.WIDE.U32 UR22, UR8, UR7, URZ ;  /* 0x00000007081672a5 */ /* 0x000fe4000f8e003f */
[----:B------:R-:W-:-:S02]  /*f2f0*/  UIMAD UR18, UR9, UR7, URZ ;  /* 0x00000007091272a4 */ /* 0x000fc4000f8e023f */
[----:B------:R-:W-:Y:S01]  /*f300*/  ULOP3.LUT UR26, UR13, 0x2, URZ, 0xfc, !UPT ;  /* 0x000000020d1a7892 */ /* 0x000fe2000f8efc3f */
[C---:B0-----:R-:W-:Y:S01]  /*f310*/  LOP3.LUT P3, RZ, R2.reuse, 0x7f, RZ, 0xc0, !PT ;  /* 0x0000007f02ff7812 */ /* 0x041fe2000786c0ff */
[----:B------:R-:W-:Y:S01]  /*f320*/  UIADD3 UR18, UR23, UR18, URZ ;  /* 0x0000001217127290 */ /* 0x000fe2000fffe03f */
[----:B------:R-:W-:Y:S01]  /*f330*/  LOP3.LUT P0, RZ, R2, 0x1f, RZ, 0xc0, !PT ;  /* 0x0000001f02ff7812 */ /* 0x000fe2000780c0ff */
[----:B------:R-:W-:Y:S01]  /*f340*/  UIADD3 UR27, UR20, 0x1, URZ ;  /* 0x00000001141b7890 */ /* 0x000fe2000fffe03f */
[----:B------:R-:W-:Y:S02]  /*f350*/  ULDC.64 UR24, c[0x0][0x198] ;  /* 0x0000660000187ab9 */ /* 0x000fe40000000a00 */
[----:B------:R-:W-:-:S13]  /*f360*/  PLOP3.LUT P0, PT, P0, P3, PT, 0x8a, 0x0 ;  /* 0x000000000000781c */ /* 0x000fda0000707172 */
.L_x_309:
[----:B------:R-:W-:-:S03]  /*f370*/  UMOV UR7, 0xffffffff ;  /* 0xffffffff00077882 */ /* 0x000fc60000000000 */
[----:B------:R-:W-:Y:S05]  /*f380*/  BRA.DIV UR7, `(.L_x_298) ;  /* 0x0000000e07cc7947 */ /* 0x000fea000b800000 */
[----:B------:R-:W-:-:S13]  /*f390*/  ELECT P1, URZ, PT ;  /* 0x00000000003f782f */ /* 0x000fda0003820000 */
.L_x_320:
[----:B------:R-:W0:Y:S01]  /*f3a0*/  LDC R2, c[0x0][0x28c] ;  /* 0x0000a300ff027b82 */ /* 0x000e220000000800 */
[----:B------:R-:W-:Y:S01]  /*f3b0*/  BSSY B1, `(.L_x_299) ;  /* 0x0000038000017945 */ /* 0x000fe20003800000 */
[----:B0-----:R-:W-:-:S13]  /*f3c0*/  ISETP.LT.OR P1, PT, R2, 0x1, !P1 ;  /* 0x000000010200780c */ /* 0x001fda0004f21670 */
[----:B------:R-:W-:Y:S05]  /*f3d0*/  @P1 BRA `(.L_x_300) ;  /* 0x0000000000d41947 */ /* 0x000fea0003800000 */
[----:B------:R-:W-:Y:S02]  /*f3e0*/  IMAD.SHL.U32 R6, R6, 0x80, RZ ;  /* 0x0000008006067824 */ /* 0x000fe400078e00ff */
[----:B------:R-:W-:Y:S02]  /*f3f0*/  IMAD.SHL.U32 R7, R5, 0x100, RZ ;  /* 0x0000010005077824 */ /* 0x000fe400078e00ff */
[----:B------:R-:W-:Y:S02]  /*f400*/  IMAD.MOV.U32 R12, RZ, RZ, RZ ;  /* 0x000000ffff0c7224 */ /* 0x000fe400078e00ff */
[----:B------:R-:W-:Y:S02]  /*f410*/  IMAD.U32 R14, RZ, RZ, UR27 ;  /* 0x0000001bff0e7e24 */ /* 0x000fe4000f8e00ff */
[----:B------:R-:W-:Y:S02]  /*f420*/  IMAD.MOV.U32 R2, RZ, RZ, R0 ;  /* 0x000000ffff027224 */ /* 0x000fe400078e0000 */
[----:B------:R-:W-:-:S07]  /*f430*/  IMAD.MOV.U32 R3, RZ, RZ, R8 ;  /* 0x000000ffff037224 */ /* 0x000fce00078e0008 */
.L_x_304:
[----:B------:R-:W0:Y:S01]  /*f440*/  S2R R5, SR_CgaCtaId ;  /* 0x0000000000057919 */ /* 0x000e220000008800 */
[----:B------:R-:W-:-:S04]  /*f450*/  MOV R4, 0x400 ;  /* 0x0000040000047802 */ /* 0x000fc80000000f00 */
[----:B0-----:R-:W-:Y:S02]  /*f460*/  LEA R10, R5, R4, 0x18 ;  /* 0x00000004050a7211 */ /* 0x001fe400078ec0ff */
[----:B------:R-:W-:Y:S01]  /*f470*/  SHF.L.U32 R4, R2, 0x1f, RZ ;  /* 0x0000001f02047819 */ /* 0x000fe200000006ff */
[----:B------:R-:W0:Y:S02]  /*f480*/  @!P3 LDC R5, c[0x0][0x500] ;  /* 0x00014000ff05bb82 */ /* 0x000e240000000800 */
[----:B------:R-:W-:-:S04]  /*f490*/  IMAD R13, R3, 0x8, R10 ;  /* 0x00000008030d7824 */ /* 0x000fc800078e020a */
[----:B------:R-:W1:Y:S02]  /*f4a0*/  SYNCS.PHASECHK.TRANS64.TRYWAIT P1, [R13+URZ+0x20], R4 ;  /* 0x000020040d0075a7 */ /* 0x000e64000802017f */
[----:B-1----:R-:W-:Y:S05]  /*f4b0*/  @!P1 BRA `(.L_x_301) ;  /* 0x0000000c00a09947 */ /* 0x002fea0003800000 */
.L_x_321:
[----:B------:R-:W-:Y:S01]  /*f4c0*/  UPRMT UR7, UR26, 0x9910, URZ ;  /* 0x000099101a077896 */ /* 0x000fe2000800003f */
[----:B0-----:R0:W-:Y:S03]  /*f4d0*/  @!P3 SYNCS.ARRIVE.TRANS64 RZ, [R13+URZ], R5 ;  /* 0x000000050dffb9a7 */ /* 0x0011e6000800003f */
[----:B------:R-:W-:-:S06]  /*f4e0*/  UISETP.NE.AND UP0, UPT, UR7, 0x2, UPT ;  /* 0x000000020700788c */ /* 0x000fcc000bf05270 */
[----:B------:R-:W-:-:S13]  /*f4f0*/  PLOP3.LUT P1, PT, PT, PT, UP0, 0x80, 0x0 ;  /* 0x000000000000781c */ /* 0x000fda0003f2f008 */
[----:B0-----:R-:W-:Y:S05]  /*f500*/  @P1 BRA `(.L_x_302) ;  /* 0x0000000000041947 */ /* 0x001fea0003800000 */
[----:B------:R-:W-:Y:S01]  /*f510*/  BPT.TRAP 0x1 ;  /* 0x000000040000795c */ /* 0x000fe20000300000 */
.L_x_302:
[----:B------:R-:W-:Y:S05]  /*f520*/  @P0 BRA `(.L_x_303) ;  /* 0x0000000000040947 */ /* 0x000fea0003800000 */
[----:B------:R-:W-:Y:S01]  /*f530*/  BPT.TRAP 0x1 ;  /* 0x000000040000795c */ /* 0x000fe20000300000 */
.L_x_303:
[--C-:B-1----:R-:W-:Y:S01]  /*f540*/  IMAD R4, R3, 0x4000, R10.reuse ;  /* 0x0000400003047824 */ /* 0x102fe200078e020a */
[----:B------:R-:W-:Y:S01]  /*f550*/  R2UR UR9, R13 ;  /* 0x000000000d0972ca */ /* 0x000fe200000e0000 */
[----:B------:R-:W-:Y:S01]  /*f560*/  IMAD R10, R3, 0x2000, R10 ;  /* 0x00002000030a7824 */ /* 0x000fe200078e020a */
[----:B------:R-:W-:Y:S01]  /*f570*/  UIADD3 UR14, UP0, UR24, 0xf0, URZ ;  /* 0x000000f0180e7890 */ /* 0x000fe2000ff1e03f */
[----:B------:R-:W-:Y:S01]  /*f580*/  VIADD R14, R14, 0xffffffff ;  /* 0xffffffff0e0e7836 */ /* 0x000fe20000000000 */
[----:B------:R-:W-:Y:S01]  /*f590*/  R2UR UR7, R4 ;  /* 0x00000000040772ca */ /* 0x000fe200000e0000 */
[----:B------:R-:W-:Y:S01]  /*f5a0*/  UIADD3 UR28, UP1, UR24, 0x1f0, URZ ;  /* 0x000001f0181c7890 */ /* 0x000fe2000ff3e03f */
[----:B------:R-:W-:Y:S01]  /*f5b0*/  R2UR UR8, R10 ;  /* 0x000000000a0872ca */ /* 0x000fe200000e0000 */
[----:B------:R-:W-:Y:S01]  /*f5c0*/  UIADD3.X UR15, URZ, UR25, URZ, UP0, !UPT ;  /* 0x000000193f0f7290 */ /* 0x000fe200087fe43f */
[----:B------:R-:W-:Y:S01]  /*f5d0*/  R2UR UR11, R7 ;  /* 0x00000000070b72ca */ /* 0x000fe200000e0000 */
[----:B------:R-:W-:Y:S01]  /*f5e0*/  VIADD R3, R3, 0x1 ;  /* 0x0000000103037836 */ /* 0x000fe20000000000 */
[----:B------:R-:W-:Y:S01]  /*f5f0*/  R2UR UR10, R12 ;  /* 0x000000000c0a72ca */ /* 0x000fe200000e0000 */
[----:B------:R-:W-:Y:S01]  /*f600*/  UIADD3.X UR29, URZ, UR25, URZ, UP1, !UPT ;  /* 0x000000193f1d7290 */ /* 0x000fe20008ffe43f */
[----:B------:R-:W-:Y:S01]  /*f610*/  R2UR UR12, R11 ;  /* 0x000000000b0c72ca */ /* 0x000fe200000e0000 */
[----:B------:R-:W-:Y:S01]  /*f620*/  UMOV UR16, 0x0 ;  /* 0x0000000000107882 */ /* 0x000fe20000000000 */
[----:B------:R-:W-:Y:S01]  /*f630*/  R2UR UR21, R6 ;  /* 0x00000000061572ca */ /* 0x000fe200000e0000 */
[----:B------:R-:W-:Y:S01]  /*f640*/  UMOV UR17, 0x10000000 ;  /* 0x1000000000117882 */ /* 0x000fe20000000000 */
[----:B------:R-:W-:Y:S01]  /*f650*/  ISETP.GT.AND P2, PT, R14, 0x1, PT ;  /* 0x000000010e00780c */ /* 0x000fe20003f44270 */
[----:B------:R-:W-:Y:S01]  /*f660*/  UIADD3 UR7, UR7, 0x100, URZ ;  /* 0x0000010007077890 */ /* 0x000fe2000fffe03f */
[----:B------:R-:W-:Y:S01]  /*f670*/  ISETP.NE.AND P1, PT, R3, 0x4, PT ;  /* 0x000000040300780c */ /* 0x000fe20003f25270 */
[----:B------:R-:W-:Y:S01]  /*f680*/  UIADD3 UR19, UR8, 0x10100, URZ ;  /* 0x0001010008137890 */ /* 0x000fe2000fffe03f */
[----:B------:R-:W-:-:S02]  /*f690*/  VIADD R12, R12, 0x40 ;  /* 0x000000400c0c7836 */ /* 0x000fc40000000000 */
[----:B------:R-:W-:Y:S02]  /*f6a0*/  SEL R5, RZ, 0x1, P1 ;  /* 0x00000001ff057807 */ /* 0x000fe40000800000 */
[----:B------:R-:W-:Y:S01]  /*f6b0*/  UMOV UR8, UR7 ;  /* 0x0000000700087c82 */ /* 0x000fe20008000000 */
[----:B------:R-:W-:Y:S01]  /*f6c0*/  SEL R3, R3, RZ, P1 ;  /* 0x000000ff03037207 */ /* 0x000fe20000800000 */
[----:B------:R0:W-:Y:S01]  /*f6d0*/  UTMALDG.3D [UR8], [UR14], desc[UR16] ;  /* 0x000010080e0075b4 */ /* 0x0001e20008011000 */
[----:B------:R-:W-:Y:S01]  /*f6e0*/  LOP3.LUT R2, R2, R5, RZ, 0x3c, !PT ;  /* 0x0000000502027212 */ /* 0x000fe200078e3cff */
[----:B0-----:R-:W-:Y:S01]  /*f6f0*/  UMOV UR8, UR19 ;  /* 0x0000001300087c82 */ /* 0x001fe20008000000 */
[----:B------:R-:W-:Y:S02]  /*f700*/  UMOV UR11, UR21 ;  /* 0x00000015000b7c82 */ /* 0x000fe40008000000 */
[----:B------:R0:W-:Y:S02]  /*f710*/  UTMALDG.3D [UR8], [UR28], desc[UR16] ;  /* 0x000010081c0075b4 */ /* 0x0001e40008011000 */
[----:B0-----:R-:W-:Y:S05]  /*f720*/  @P2 BRA `(.L_x_304) ;  /* 0xfffffffc00442947 */ /* 0x001fea000383ffff */
.L_x_300:
[----:B------:R-:W-:Y:S05]  /*f730*/  BSYNC B1 ;  /* 0x0000000000017941 */ /* 0x000fea0003800000 */
.L_x_299:
[----:B------:R-:W2:Y:S01]  /*f740*/  LDL.LU R15, [R1+0x78] ;  /* 0x00007800010f7983 */ /* 0x000ea20000300800 */
[----:B------:R-:W-:Y:S01]  /*f750*/  LOP3.LUT P5, RZ, R9, 0xff, RZ, 0xc0, !PT ;  /* 0x000000ff09ff7812 */ /* 0x000fe200078ac0ff */
[----:B------:R-:W-:Y:S01]  /*f760*/  VIADD R8, R8, UR20 ;  /* 0x0000001408087c36 */ /* 0x000fe20008000000 */
[----:B------:R-:W-:Y:S01]  /*f770*/  ULDC.64 UR8, c[0x0][0x650] ;  /* 0x0001940000087ab9 */ /* 0x000fe20000000a00 */
[----:B------:R-:W3:Y:S01]  /*f780*/  LDL.LU R13, [R1+0x7c] ;  /* 0x00007c00010d7983 */ /* 0x000ee20000300800 */
[----:B------:R-:W-:Y:S01]  /*f790*/  IMAD.U32 R5, RZ, RZ, UR20 ;  /* 0x00000014ff057e24 */ /* 0x000fe2000f8e00ff */
[----:B------:R-:W-:Y:S01]  /*f7a0*/  BSSY B1, `(.L_x_305) ;  /* 0x000006f000017945 */ /* 0x000fe20003800000 */
[----:B------:R-:W-:Y:S01]  /*f7b0*/  ISETP.GT.U32.AND P1, PT, R8, 0x3, PT ;  /* 0x000000030800780c */ /* 0x000fe20003f24070 */
[----:B------:R-:W-:Y:S01]  /*f7c0*/  IMAD.MOV.U32 R6, RZ, RZ, -0x1 ;  /* 0xffffffffff067424 */ /* 0x000fe200078e00ff */
[----:B------:R-:W-:Y:S01]  /*f7d0*/  SHF.R.U32.HI R2, RZ, 0x2, R8 ;  /* 0x00000002ff027819 */ /* 0x000fe20000011608 */
[----:B------:R-:W-:Y:S01]  /*f7e0*/  IMAD.MOV.U32 R11, RZ, RZ, -0x1 ;  /* 0xffffffffff0b7424 */ /* 0x000fe200078e00ff */
[----:B------:R-:W-:Y:S01]  /*f7f0*/  ISETP.LT.U32.AND P1, PT, R5, 0x4, P1 ;  /* 0x000000040500780c */ /* 0x000fe20000f21070 */
[----:B------:R-:W-:Y:S01]  /*f800*/  IMAD.MOV.U32 R5, RZ, RZ, -0x1 ;  /* 0xffffffffff057424 */ /* 0x000fe200078e00ff */
[----:B------:R-:W-:Y:S01]  /*f810*/  LOP3.LUT R2, R2, 0x1, RZ, 0xc0, !PT ;  /* 0x0000000102027812 */ /* 0x000fe200078ec0ff */
[----:B------:R-:W0:Y:S01]  /*f820*/  @P5 S2R R4, SR_CgaCtaId ;  /* 0x0000000000045919 */ /* 0x000e220000008800 */
[----:B------:R-:W-:-:S02]  /*f830*/  @P5 MOV R3, 0x400 ;  /* 0x0000040000035802 */ /* 0x000fc40000000f00 */
[----:B------:R-:W-:Y:S01]  /*f840*/  ISETP.NE.U32.AND P2, PT, R2, 0x1, PT ;  /* 0x000000010200780c */ /* 0x000fe20003f45070 */
[----:B------:R-:W-:Y:S01]  /*f850*/  IMAD.U32 R2, RZ, RZ, UR20 ;  /* 0x00000014ff027e24 */ /* 0x000fe2000f8e00ff */
[----:B------:R-:W-:Y:S02]  /*f860*/  LOP3.LUT R8, R8, 0x3, RZ, 0xc0, !PT ;  /* 0x0000000308087812 */ /* 0x000fe400078ec0ff */
[----:B------:R-:W-:Y:S02]  /*f870*/  PRMT R9, RZ, 0x7610, R9 ;  /* 0x00007610ff097816 */ /* 0x000fe40000000009 */
[----:B------:R-:W-:-:S04]  /*f880*/  ISETP.GT.U32.AND P2, PT, R2, 0x3, !P2 ;  /* 0x000000030200780c */ /* 0x000fc80005744070 */
[----:B------:R-:W-:Y:S02]  /*f890*/  SEL R2, RZ, 0x1, !P2 ;  /* 0x00000001ff027807 */ /* 0x000fe40005000000 */
[----:B0-----:R-:W-:-:S04]  /*f8a0*/  @P5 LEA R3, R4, R3, 0x18 ;  /* 0x0000000304035211 */ /* 0x001fc800078ec0ff */
[----:B------:R0:W-:Y:S02]  /*f8b0*/  @P5 SYNCS.ARRIVE.TRANS64.A1T0 RZ, [R3+URZ+0x58], RZ ;  /* 0x000058ff03ff59a7 */ /* 0x0001e4000810003f */
[----:B0-----:R-:W-:-:S04]  /*f8c0*/  SEL R3, RZ, 0x1, !P1 ;  /* 0x00000001ff037807 */ /* 0x001fc80004800000 */
[----:B------:R-:W-:Y:S02]  /*f8d0*/  LOP3.LUT R0, R2, R0, R3, 0x96, !PT ;  /* 0x0000000002007212 */ /* 0x000fe400078e9603 */
[----:B------:R-:W-:Y:S02]  /*f8e0*/  PRMT R2, RZ, 0x7610, R2 ;  /* 0x00007610ff027816 */ /* 0x000fe40000000002 */
[----:B---3--:R-:W-:-:S04]  /*f8f0*/  IADD3 R13, P5, R13, UR22, RZ ;  /* 0x000000160d0d7c10 */ /* 0x008fc8000ffbe0ff */
[----:B--2---:R-:W-:Y:S01]  /*f900*/  IADD3.X R15, R15, UR18, RZ, P5, !PT ;  /* 0x000000120f0f7c10 */ /* 0x004fe2000affe4ff */
[----:B------:R0:W-:Y:S01]  /*f910*/  STL [R1+0x7c], R13 ;  /* 0x00007c0d01007387 */ /* 0x0001e20000100800 */
[----:B------:R-:W-:-:S03]  /*f920*/  ISETP.GE.U32.AND P5, PT, R13, UR8, PT ;  /* 0x000000080d007c0c */ /* 0x000fc6000bfa6070 */
[----:B------:R0:W-:Y:S01]  /*f930*/  STL [R1+0x78], R15 ;  /* 0x0000780f01007387 */ /* 0x0001e20000100800 */
[----:B------:R-:W-:-:S13]  /*f940*/  ISETP.GE.U32.AND.EX P1, PT, R15, UR9, PT, P5 ;  /* 0x000000090f007c0c */ /* 0x000fda000bf26150 */
[----:B0-----:R-:W-:Y:S05]  /*f950*/  @P1 BRA `(.L_x_306) ;  /* 0x00000004004c1947 */ /* 0x001fea0003800000 */
[----:B------:R-:W-:Y:S01]  /*f960*/  ULDC.64 UR8, c[0x0][0x628] ;  /* 0x00018a0000087ab9 */ /* 0x000fe20000000a00 */
[----:B------:R-:W0:Y:S01]  /*f970*/  S2R R12, SR_CTAID.X ;  /* 0x00000000000c7919 */ /* 0x000e220000002500 */
[----:B------:R-:W-:Y:S01]  /*f980*/  ISETP.NE.U32.AND P1, PT, RZ, UR8, PT ;  /* 0x00000008ff007c0c */ /* 0x000fe2000bf25070 */
[----:B------:R-:W-:Y:S01]  /*f990*/  ULDC UR10, c[0x0][0x630] ;  /* 0x00018c00000a7ab9 */ /* 0x000fe20000000800 */
[----:B------:R-:W-:Y:S01]  /*f9a0*/  IMAD.MOV.U32 R2, RZ, RZ, R13 ;  /* 0x000000ffff027224 */ /* 0x000fe200078e000d */
[----:B------:R-:W1:Y:S01]  /*f9b0*/  S2R R10, SR_CTAID.Y ;  /* 0x00000000000a7919 */ /* 0x000e620000002600 */
[----:B------:R-:W-:Y:S01]  /*f9c0*/  ISETP.NE.AND.EX P1, PT, RZ, UR9, PT, P1 ;  /* 0x00000009ff007c0c */ /* 0x000fe2000bf25310 */
[----:B------:R-:W-:-:S12]  /*f9d0*/  IMAD.MOV.U32 R3, RZ, RZ, R15 ;  /* 0x000000ffff037224 */ /* 0x000fd800078e000f */
[----:B------:R-:W-:Y:S05]  /*f9e0*/  @!P1 BRA `(.L_x_307) ;  /* 0x0000000000289947 */ /* 0x000fea0003800000 */
[----:B------:R-:W-:Y:S02]  /*f9f0*/  ULDC UR7, c[0x0][0x634] ;  /* 0x00018d0000077ab9 */ /* 0x000fe40000000800 */
[----:B------:R-:W-:-:S05]  /*fa00*/  IADD3 R7, P1, R13, UR7, RZ ;  /* 0x000000070d077c10 */ /* 0x000fca000ff3e0ff */
[----:B------:R-:W-:-:S04]  /*fa10*/  IMAD.X R11, RZ, RZ, R15, P1 ;  /* 0x000000ffff0b7224 */ /* 0x000fc800008e060f */
[----:B------:R-:W-:-:S04]  /*fa20*/  IMAD.WIDE.U32 R4, R11, UR8, RZ ;  /* 0x000000080b047c25 */ /* 0x000fc8000f8e00ff */
[----:B------:R-:W-:-:S04]  /*fa30*/  IMAD.WIDE.U32 R4, P1, R7, UR9, R4 ;  /* 0x0000000907047c25 */ /* 0x000fc8000f820004 */
[----:B------:R-:W-:-:S04]  /*fa40*/  IMAD.WIDE.U32 R6, R7, UR8, RZ ;  /* 0x0000000807067c25 */ /* 0x000fc8000f8e00ff */
[----:B------:R-:W-:Y:S01]  /*fa50*/  IMAD.X R3, RZ, RZ, RZ, P1 ;  /* 0x000000ffff037224 */ /* 0x000fe200008e06ff */
[----:B------:R-:W-:Y:S01]  /*fa60*/  IADD3 RZ, P1, R7, R4, RZ ;  /* 0x0000000407ff7210 */ /* 0x000fe20007f3e0ff */
[----:B------:R-:W-:-:S04]  /*fa70*/  IMAD.MOV.U32 R2, RZ, RZ, R5 ;  /* 0x000000ffff027224 */ /* 0x000fc800078e0005 */
[----:B------:R-:W-:-:S08]  /*fa80*/  IMAD.WIDE.U32.X R2, R11, UR9, R2, P1 ;  /* 0x000000090b027c25 */ /* 0x000fd000088e0402 */
.L_x_307:
[--C-:B------:R-:W-:Y:S01]  /*fa90*/  SHF.R.U64 R11, R2, UR10, R3.reuse ;  /* 0x0000000a020b7c19 */ /* 0x100fe20008001203 */
[----:B------:R-:W-:Y:S01]  /*faa0*/  ULDC.64 UR8, c[0x0][0x620] ;  /* 0x0001880000087ab9 */ /* 0x000fe20000000a00 */
[----:B------:R-:W-:Y:S01]  /*fab0*/  SHF.R.U32.HI R2, RZ, UR10, R3 ;  /* 0x0000000aff027c19 */ /* 0x000fe20008011603 */
[----:B------:R-:W-:Y:S01]  /*fac0*/  IMAD.MOV.U32 R3, RZ, RZ, R15 ;  /* 0x000000ffff037224 */ /* 0x000fe200078e000f */
[----:B------:R-:W-:Y:S01]  /*fad0*/  IADD3 R5, P1, RZ, -R11, RZ ;  /* 0x8000000bff057210 */ /* 0x000fe20007f3e0ff */
[----:B------:R-:W-:Y:S01]  /*fae0*/  ULDC UR7, c[0x0][0x150] ;  /* 0x0000540000077ab9 */ /* 0x000fe20000000800 */
[----:B0-----:R-:W-:Y:S01]  /*faf0*/  I2FP.F32.U32 R6, R12 ;  /* 0x0000000c00067245 */ /* 0x001fe20000201000 */
[----:B------:R-:W0:Y:S01]  /*fb00*/  LDC R7, c[0x0][0x144] ;  /* 0x00005100ff077b82 */ /* 0x000e220000000800 */
[----:B------:R-:W-:Y:S01]  /*fb10*/  ULDC.64 UR10, c[0x0][0x640] ;  /* 0x00019000000a7ab9 */ /* 0x000fe20000000a00 */
[----:B------:R-:W-:Y:S01]  /*fb20*/  IMAD.X R2, RZ, RZ, ~R2, P1 ;  /* 0x000000ffff027224 */ /* 0x000fe200008e0e02 */
[----:B------:R-:W-:Y:S01]  /*fb30*/  ISETP.NE.U32.AND P1, PT, RZ, UR10, PT ;  /* 0x0000000aff007c0c */ /* 0x000fe2000bf25070 */
[----:B------:R-:W-:Y:S01]  /*fb40*/  FMUL R6, R6, UR7 ;  /* 0x0000000706067c20 */ /* 0x000fe20008400000 */
[----:B------:R-:W-:Y:S01]  /*fb50*/  ULDC UR7, c[0x0][0x618] ;  /* 0x0001860000077ab9 */ /* 0x000fe20000000800 */
[----:B------:R-:W-:Y:S01]  /*fb60*/  IMAD R4, R2, UR8, RZ ;  /* 0x0000000802047c24 */ /* 0x000fe2000f8e02ff */
[----:B------:R-:W-:Y:S01]  /*fb70*/  ISETP.NE.AND.EX P1, PT, RZ, UR11, PT, P1 ;  /* 0x0000000bff007c0c */ /* 0x000fe2000bf25310 */
[----:B------:R-:W-:Y:S01]  /*fb80*/  IMAD.MOV.U32 R2, RZ, RZ, R13 ;  /* 0x000000ffff027224 */ /* 0x000fe200078e000d */
[----:B------:R-:W2:Y:S01]  /*fb90*/  LDC R15, c[0x0][0x148] ;  /* 0x00005200ff0f7b82 */ /* 0x000ea20000000800 */
[----:B------:R-:W3:Y:S02]  /*fba0*/  F2I.U32.TRUNC.NTZ R6, R6 ;  /* 0x0000000600067305 */ /* 0x000ee4000020f000 */
[----:B------:R-:W-:Y:S01]  /*fbb0*/  IMAD.WIDE.U32 R2, R5, UR8, R2 ;  /* 0x0000000805027c25 */ /* 0x000fe2000f8e0002 */
[----:B------:R-:W-:-:S03]  /*fbc0*/  ULDC UR8, c[0x0][0x154] ;  /* 0x0000550000087ab9 */ /* 0x000fc60000000800 */
[----:B------:R-:W-:Y:S01]  /*fbd0*/  IMAD R5, R5, UR9, R4 ;  /* 0x0000000905057c24 */ /* 0x000fe2000f8e0204 */
[----:B------:R-:W-:-:S03]  /*fbe0*/  ULDC UR9, c[0x0][0x608] ;  /* 0x0001820000097ab9 */ /* 0x000fc60000000800 */
[----:B------:R-:W-:-:S05]  /*fbf0*/  IMAD.IADD R3, R3, 0x1, R5 ;  /* 0x0000000103037824 */ /* 0x000fca00078e0205 */
[----:B------:R-:W-:Y:S01]  /*fc00*/  SHF.R.U64 R13, R2, UR7, R3 ;  /* 0x00000007020d7c19 */ /* 0x000fe20008001203 */
[----:B---3--:R-:W-:Y:S01]  /*fc10*/  IMAD.MOV R6, RZ, RZ, -R6 ;  /* 0x000000ffff067224 */ /* 0x008fe200078e0a06 */
[----:B-1----:R-:W-:-:S03]  /*fc20*/  I2FP.F32.U32 R2, R10 ;  /* 0x0000000a00027245 */ /* 0x002fc60000201000 */
[----:B0-----:R-:W-:Y:S02]  /*fc30*/  IMAD R19, R7, R6, R12 ;  /* 0x0000000607137224 */ /* 0x001fe400078e020c */
[----:B------:R-:W-:Y:S01]  /*fc40*/  FMUL R4, R2, UR8 ;  /* 0x0000000802047c20 */ /* 0x000fe20008400000 */
[----:B------:R-:W-:Y:S01]  /*fc50*/  SHF.R.U32.HI R2, RZ, UR7, R3 ;  /* 0x00000007ff027c19 */ /* 0x000fe20008011603 */
[----:B------:R-:W-:Y:S02]  /*fc60*/  ULDC UR7, c[0x0][0x658] ;  /* 0x0001960000077ab9 */ /* 0x000fe40000000800 */
[----:B------:R0:W1:Y:S01]  /*fc70*/  F2I.U32.TRUNC.NTZ R18, R4 ;  /* 0x0000000400127305 */ /* 0x000062000020f000 */
[--C-:B------:R-:W-:Y:S02]  /*fc80*/  SHF.R.U64 R16, R13, UR9, R2.reuse ;  /* 0x000000090d107c19 */ /* 0x100fe40008001202 */
[----:B------:R-:W-:-:S04]  /*fc90*/  SHF.R.U32.HI R3, RZ, UR9, R2 ;  /* 0x00000009ff037c19 */ /* 0x000fc80008011602 */
[--C-:B------:R-:W-:Y:S02]  /*fca0*/  SHF.R.U64 R14, R16, UR7, R3.reuse ;  /* 0x00000007100e7c19 */ /* 0x100fe40008001203 */
[----:B------:R-:W-:-:S03]  /*fcb0*/  SHF.R.U32.HI R3, RZ, UR7, R3 ;  /* 0x00000007ff037c19 */ /* 0x000fc60008011603 */
[----:B------:R-:W-:Y:S01]  /*fcc0*/  IMAD.MOV.U32 R2, RZ, RZ, R14 ;  /* 0x000000ffff027224 */ /* 0x000fe200078e000e */
[----:B0-2---:R-:W-:Y:S06]  /*fcd0*/  @!P1 BRA `(.L_x_308) ;  /* 0x0000000000289947 */ /* 0x005fec0003800000 */
        /* <DEDUP_REMOVED lines=10> */
.L_x_308:
[----:B------:R-:W-:Y:S01]  /*fd80*/  ULDC UR7, c[0x0][0x648] ;  /* 0x0001920000077ab9 */ /* 0x000fe20000000800 */
[----:B-1----:R-:W-:Y:S01]  /*fd90*/  IMAD.MOV R18, RZ, RZ, -R18 ;  /* 0x000000ffff127224 */ /* 0x002fe200078e0a12 */
[----:B------:R-:W-:Y:S01]  /*fda0*/  SHF.R.U64 R3, R2, UR7, R3 ;  /* 0x0000000702037c19 */ /* 0x000fe20008001203 */
[----:B------:R-:W-:Y:S01]  /*fdb0*/  ULDC UR7, c[0x0][0x638] ;  /* 0x00018e0000077ab9 */ /* 0x000fe20000000800 */
[----:B------:R-:W-:Y:S01]  /*fdc0*/  LOP3.LUT R2, R16, UR6, RZ, 0xc0, !PT ;  /* 0x0000000610027c12 */ /* 0x000fe2000f8ec0ff */
[----:B------:R-:W-:Y:S01]  /*fdd0*/  @P4 IMAD R19, R15, R18, R10 ;  /* 0x000000120f134224 */ /* 0x000fe200078e020a */
[----:B------:R-:W-:Y:S01]  /*fde0*/  LOP3.LUT R13, R13, UR4, RZ, 0xc0, !PT ;  /* 0x000000040d0d7c12 */ /* 0x000fe2000f8ec0ff */
[----:B------:R-:W-:Y:S01]  /*fdf0*/  IMAD.MOV R5, RZ, RZ, -R3 ;  /* 0x000000ffff057224 */ /* 0x000fe200078e0a03 */
[----:B------:R-:W-:Y:S01]  /*fe00*/  ULDC UR8, c[0x0][0x610] ;  /* 0x0001840000087ab9 */ /* 0x000fe20000000800 */
[----:B------:R-:W-:Y:S02]  /*fe10*/  IMAD R2, R3, UR5, R2 ;  /* 0x0000000503027c24 */ /* 0x000fe4000f8e0202 */
[----:B------:R-:W-:Y:S01]  /*fe20*/  IMAD R14, R5, UR7, R14 ;  /* 0x00000007050e7c24 */ /* 0x000fe2000f8e020e */
[----:B------:R-:W-:Y:S01]  /*fe30*/  ULDC UR7, c[0x0][0x600] ;  /* 0x0001800000077ab9 */ /* 0x000fe20000000800 */
[----:B------:R-:W-:-:S02]  /*fe40*/  IMAD R5, R2, UR8, R19 ;  /* 0x0000000802057c24 */ /* 0x000fc4000f8e0213 */
[----:B------:R-:W-:Y:S02]  /*fe50*/  IMAD R14, R14, UR7, R13 ;  /* 0x000000070e0e7c24 */ /* 0x000fe4000f8e020d */
[----:B------:R-:W-:-:S03]  /*fe60*/  IMAD.MOV.U32 R2, RZ, RZ, 0x1 ;  /* 0x00000001ff027424 */ /* 0x000fc600078e00ff */
[----:B------:R-:W-:Y:S02]  /*fe70*/  SEL R6, R14, R5, !P4 ;  /* 0x000000050e067207 */ /* 0x000fe40006000000 */
[----:B------:R-:W-:-:S07]  /*fe80*/  SEL R5, R5, R14, !P4 ;  /* 0x0000000e05057207 */ /* 0x000fce0006000000 */
.L_x_306:
[----:B------:R-:W-:Y:S05]  /*fe90*/  BSYNC B1 ;  /* 0x0000000000017941 */ /* 0x000fea0003800000 */
.L_x_305:
[----:B------:R-:W-:-:S13]  /*fea0*/  LOP3.LUT P1, RZ, R2, 0xff, RZ, 0xc0, !PT ;  /* 0x000000ff02ff7812 */ /* 0x000fda000782c0ff */
[----:B------:R-:W-:Y:S05]  /*feb0*/  @P1 BRA `(.L_x_309) ;  /* 0xfffffff4002c1947 */ /* 0x000fea000383ffff */
[----:B------:R-:W-:Y:S05]  /*fec0*/  BSYNC B0 ;  /* 0x0000000000007941 */ /* 0x000fea0003800000 */
.L_x_297:
[----:B------:R-:W-:-:S03]  /*fed0*/  UMOV UR7, 0xffffffff ;  /* 0xffffffff00077882 */ /* 0x000fc60000000000 */
[----:B------:R-:W-:Y:S05]  /*fee0*/  BRA.DIV UR7, `(.L_x_310) ;  /* 0x0000000607287947 */ /* 0x000fea000b800000 */
[----:B------:R-:W-:-:S13]  /*fef0*/  ELECT P0, URZ, PT ;  /* 0x00000000003f782f */ /* 0x000fda0003800000 */
.L_x_324:
[----:B------:R-:W-:Y:S04]  /*ff00*/  BSSY B0, `(.L_x_311) ;  /* 0x000002c000007945 */ /* 0x000fe80003800000 */
[----:B------:R-:W-:Y:S05]  /*ff10*/  @!P0 BRA `(.L_x_312) ;  /* 0x0000000000a88947 */ /* 0x000fea0003800000 */
[----:B------:R-:W-:-:S04]  /*ff20*/  ULOP3.LUT UR7, UR13, 0x2, URZ, 0xfc, !UPT ;  /* 0x000000020d077892 */ /* 0x000fc8000f8efc3f */
[----:B------:R-:W-:-:S06]  /*ff30*/  UISETP.NE.AND UP0, UPT, UR7, 0x3, UPT ;  /* 0x000000030700788c */ /* 0x000fcc000bf05270 */
[----:B------:R-:W-:-:S13]  /*ff40*/  PLOP3.LUT P0, PT, PT, PT, UP0, 0x80, 0x0 ;  /* 0x000000000000781c */ /* 0x000fda0003f0f008 */
[----:B------:R-:W-:Y:S05]  /*ff50*/  @!P0 BRA `(.L_x_313) ;  /* 0x0000000000048947 */ /* 0x000fea0003800000 */
[----:B------:R-:W-:Y:S01]  /*ff60*/  BPT.TRAP 0x1 ;  /* 0x000000040000795c */ /* 0x000fe20000300000 */
.L_x_313:
[----:B------:R-:W0:Y:S01]  /*ff70*/  S2R R3, SR_CgaCtaId ;  /* 0x0000000000037919 */ /* 0x000e220000008800 */
[----:B------:R-:W-:-:S04]  /*ff80*/  MOV R2, 0x400 ;  /* 0x0000040000027802 */ /* 0x000fc80000000f00 */
[----:B0-----:R-:W-:Y:S02]  /*ff90*/  LEA R3, R3, R2, 0x18 ;  /* 0x0000000203037211 */ /* 0x001fe400078ec0ff */
[----:B------:R-:W-:-:S03]  /*ffa0*/  SHF.L.U32 R2, R0, 0x1f, RZ ;  /* 0x0000001f00027819 */ /* 0x000fc600000006ff */
[----:B------:R-:W-:-:S04]  /*ffb0*/  VIADD R3, R3, 0x20 ;  /* 0x0000002003037836 */ /* 0x000fc80000000000 */
[C---:B------:R-:W-:Y:S02]  /*ffc0*/  IMAD R7, R8.reuse, 0x8, R3 ;  /* 0x0000000808077824 */ /* 0x040fe400078e0203 */
[----:B------:R-:W-:Y:S02]  /*ffd0*/  VIADD R8, R8, 0x1 ;  /* 0x0000000108087836 */ /* 0x000fe40000000000 */
[----:B------:R-:W0:Y:S03]  /*ffe0*/  SYNCS.PHASECHK.TRANS64.TRYWAIT P0, [R7+URZ], R2 ;  /* 0x00000002070075a7 */ /* 0x000e26000800017f */
[----:B------:R-:W-:-:S04]  /*fff0*/  ISETP.NE.AND P1, PT, R8, 0x4, PT ;  /* 0x000000040800780c */ /* 0x000fc80003f25270 */
[----:B------:R-:W-:Y:S02]  /*10000*/  SEL R5, RZ, 0x1, P1 ;  /* 0x00000001ff057807 */ /* 0x000fe40000800000 */
[----:B------:R-:W-:Y:S02]  /*10010*/  SEL R8, R8, RZ, P1 ;  /* 0x000000ff08087207 */ /* 0x000fe40000800000 */
[----:B------:R-:W-:-:S03]  /*10020*/  LOP3.LUT R5, R0, R5, RZ, 0x3c, !PT ;  /* 0x0000000500057212 */ /* 0x000fc600078e3cff */
[----:B------:R-:W-:Y:S01]  /*10030*/  IMAD R9, R8, 0x8, R3 ;  /* 0x0000000808097824 */ /* 0x000fe200078e0203 */
[----:B------:R-:W-:Y:S01]  /*10040*/  SHF.L.U32 R4, R5, 0x1f, RZ ;  /* 0x0000001f05047819 */ /* 0x000fe200000006ff */
[----:B0-----:R-:W-:Y:S06]  /*10050*/  @!P0 BRA `(.L_x_314) ;  /* 0x0000000000f08947 */ /* 0x001fec0003800000 */
.L_x_325:
[----:B------:R-:W1:Y:S01]  /*10060*/  SYNCS.PHASECHK.TRANS64.TRYWAIT P0, [R9+URZ], R4 ;  /* 0x00000004090075a7 */ /* 0x000e62000800017f */
[----:B------:R-:W-:-:S05]  /*10070*/  VIADD R0, R8, 0x1 ;  /* 0x0000000108007836 */ /* 0x000fca0000000000 */
[----:B------:R-:W-:-:S04]  /*10080*/  ISETP.NE.AND P1, PT, R0, 0x4, PT ;  /* 0x000000040000780c */ /* 0x000fc80003f25270 */
[----:B0-----:R-:W-:Y:S02]  /*10090*/  SEL R2, RZ, 0x1, P1 ;  /* 0x00000001ff027807 */ /* 0x001fe40000800000 */
[----:B------:R-:W-:Y:S02]  /*100a0*/  SEL R0, R0, RZ, P1 ;  /* 0x000000ff00007207 */ /* 0x000fe40000800000 */
[----:B------:R-:W-:-:S03]  /*100b0*/  LOP3.LUT R7, R5, R2, RZ, 0x3c, !PT ;  /* 0x0000000205077212 */ /* 0x000fc600078e3cff */
[----:B------:R-:W-:Y:S01]  /*100c0*/  IMAD R6, R0, 0x8, R3 ;  /* 0x0000000800067824 */ /* 0x000fe200078e0203 */
[----:B------:R-:W-:Y:S01]  /*100d0*/  SHF.L.U32 R5, R7, 0x1f, RZ ;  /* 0x0000001f07057819 */ /* 0x000fe200000006ff */
[----:B-1----:R-:W-:Y:S06]  /*100e0*/  @!P0 BRA `(.L_x_315) ;  /* 0x0000000000e08947 */ /* 0x002fec0003800000 */
.L_x_326:
[----:B------:R-:W1:Y:S01]  /*100f0*/  SYNCS.PHASECHK.TRANS64.TRYWAIT P0, [R6+URZ], R5 ;  /* 0x00000005060075a7 */ /* 0x000e62000800017f */
[----:B------:R-:W-:-:S05]  /*10100*/  VIADD R0, R0, 0x1 ;  /* 0x0000000100007836 */ /* 0x000fca0000000000 */
[----:B------:R-:W-:-:S04]  /*10110*/  ISETP.NE.AND P1, PT, R0, 0x4, PT ;  /* 0x000000040000780c */ /* 0x000fc80003f25270 */
[----:B------:R-:W-:Y:S02]  /*10120*/  SEL R2, RZ, 0x1, P1 ;  /* 0x00000001ff027807 */ /* 0x000fe40000800000 */
[----:B------:R-:W-:Y:S02]  /*10130*/  SEL R0, R0, RZ, P1 ;  /* 0x000000ff00007207 */ /* 0x000fe40000800000 */
[----:B------:R-:W-:Y:S01]  /*10140*/  LOP3.LUT R2, R7, R2, RZ, 0x3c, !PT ;  /* 0x0000000207027212 */ /* 0x000fe200078e3cff */
[----:B-1----:R-:W-:Y:S06]  /*10150*/  @!P0 BRA `(.L_x_316) ;  /* 0x0000000000d88947 */ /* 0x002fec0003800000 */
.L_x_327:
[----:B------:R-:W-:Y:S01]  /*10160*/  IMAD R3, R0, 0x8, R3 ;  /* 0x0000000800037824 */ /* 0x000fe200078e0203 */
[----:B------:R-:W-:-:S07]  /*10170*/  SHF.L.U32 R0, R2, 0x1f, RZ ;  /* 0x0000001f02007819 */ /* 0x000fce00000006ff */
.L_x_317:
[----:B--2---:R2:W3:Y:S02]  /*10180*/  SYNCS.PHASECHK.TRANS64.TRYWAIT P0, [R3+URZ], R0 ;  /* 0x00000000030075a7 */ /* 0x0044e4000800017f */
[----:B---3--:R-:W-:Y:S05]  /*10190*/  @!P0 NANOSLEEP.SYNCS 0x989680 ;  /* 0x009896800000895d */ /* 0x008fea0003900000 */
[----:B------:R-:W3:Y:S02]  /*101a0*/  @!P0 SYNCS.PHASECHK.TRANS64 P0, [R3+URZ], R0 ;  /* 0x00000000030085a7 */ /* 0x000ee4000800007f */
[----:B---3--:R-:W-:Y:S05]  /*101b0*/  @!P0 BRA `(.L_x_317) ;  /* 0xfffffffc00f08947 */ /* 0x008fea000383ffff */
.L_x_312:
[----:B------:R-:W-:Y:S05]  /*101c0*/  BSYNC B0 ;  /* 0x0000000000007941 */ /* 0x000fea0003800000 */
.L_x_311:
[----:B------:R-:W-:Y:S05]  /*101d0*/  EXIT ;  /* 0x000000000000794d */ /* 0x000fea0003800000 */
.L_x_17:
[----:B-1----:R-:W-:-:S04]  /*101e0*/  IMAD.U32 R3, RZ, RZ, UR6 ;  /* 0x00000006ff037e24 */ /* 0x002fc8000f8e00ff */
[----:B------:R1:W2:Y:S03]  /*101f0*/  SYNCS.PHASECHK.TRANS64.TRYWAIT P0, [R3+URZ], R0 ;  /* 0x00000000030075a7 */ /* 0x0002a6000800017f */
[----:B--2---:R-:W-:Y:S05]  /*10200*/  @!P0 NANOSLEEP.SYNCS 0x989680 ;  /* 0x009896800000895d */ /* 0x004fea0003900000 */
[----:B------:R-:W2:Y:S02]  /*10210*/  @!P0 SYNCS.PHASECHK.TRANS64 P0, [R3+URZ], R0 ;  /* 0x00000000030085a7 */ /* 0x000ea4000800007f */
[----:B--2---:R-:W-:Y:S05]  /*10220*/  @!P0 BRA `(.L_x_17) ;  /* 0xfffffffc00ec8947 */ /* 0x004fea000383ffff */
[----:B------:R-:W-:Y:S05]  /*10230*/  BRA `(.L_x_16) ;  /* 0xffffff1800487947 */ /* 0x000fea000383ffff */
.L_x_23:
[----:B-----5:R1:W-:Y:S02]  /*10240*/  STL [R1+0x88], R0 ;  /* 0x0000880001007387 */ /* 0x0203e40000100800 */
[----:B-1----:R-:W-:-:S04]  /*10250*/  IMAD.U32 R0, RZ, RZ, UR16 ;  /* 0x00000010ff007e24 */ /* 0x002fc8000f8e00ff */
[----:B------:R1:W2:Y:S03]  /*10260*/  SYNCS.PHASECHK.TRANS64.TRYWAIT P0, [R0+URZ], R229 ;  /* 0x000000e5000075a7 */ /* 0x0002a6000800017f */
[----:B--2---:R-:W-:Y:S05]  /*10270*/  @!P0 NANOSLEEP.SYNCS 0x989680 ;  /* 0x009896800000895d */ /* 0x004fea0003900000 */
[----:B------:R1:W2:Y:S02]  /*10280*/  @!P0 SYNCS.PHASECHK.TRANS64 P0, [R0+URZ], R229 ;  /* 0x000000e5000085a7 */ /* 0x0002a4000800007f */
[----:B-1----:R1:W5:Y:S02]  /*10290*/  LDL.LU R0, [R1+0x88] ;  /* 0x0000880001007983 */ /* 0x0023640000300800 */
[----:B-12---:R-:W-:Y:S05]  /*102a0*/  @!P0 BRA `(.L_x_23) ;  /* 0xfffffffc00e48947 */ /* 0x006fea000383ffff */
[----:B------:R-:W-:Y:S05]  /*102b0*/  BRA `(.L_x_22) ;  /* 0xffffff2800dc7947 */ /* 0x000fea000383ffff */
.L_x_298:
[----:B------:R-:W-:Y:S01]  /*102c0*/  BSSY B1, `(.L_x_318) ;  /* 0x0000006000017945 */ /* 0x000fe20003800000 */
[----:B------:R-:W-:-:S07]  /*102d0*/  IMAD.MOV.U32 R2, RZ, RZ, -0x1 ;  /* 0xffffffffff027424 */ /* 0x000fce00078e00ff */
[----:B------:R-:W-:Y:S05]  /*102e0*/  WARPSYNC.COLLECTIVE R2, `(.L_x_319) ;  /* 0x00000000020c7348 */ /* 0x000fea0003c00000 */
[----:B------:R-:W-:Y:S02]  /*102f0*/  ELECT P1, UR62, PT ;  /* 0x00000000003e782f */ /* 0x000fe40003820000 */
[----:B------:R-:W-:Y:S01]  /*10300*/  MOV R2, UR62 ;  /* 0x0000003e00027c02 */ /* 0x000fe20008000f00 */
[----:B------:R-:W-:Y:S10]  /*10310*/  ENDCOLLECTIVE ;  /* 0x000000000000791b */ /* 0x000ff40003800000 */
.L_x_319:
[----:B------:R-:W-:Y:S05]  /*10320*/  BSYNC B1 ;  /* 0x0000000000017941 */ /* 0x000fea0003800000 */
.L_x_318:
[----:B------:R-:W-:Y:S05]  /*10330*/  BRA `(.L_x_320) ;  /* 0xfffffff000187947 */ /* 0x000fea000383ffff */
.L_x_301:
[----:B-1----:R1:W2:Y:S02]  /*10340*/  SYNCS.PHASECHK.TRANS64.TRYWAIT P1, [R13+URZ+0x20], R4 ;  /* 0x000020040d0075a7 */ /* 0x0022a4000802017f */
[----:B--2---:R-:W-:Y:S05]  /*10350*/  @!P1 NANOSLEEP.SYNCS 0x989680 ;  /* 0x009896800000995d */ /* 0x004fea0003900000 */
[----:B------:R-:W2:Y:S02]  /*10360*/  @!P1 SYNCS.PHASECHK.TRANS64 P1, [R13+URZ+0x20], R4 ;  /* 0x000020040d0095a7 */ /* 0x000ea4000802007f */
[----:B--2---:R-:W-:Y:S05]  /*10370*/  @!P1 BRA `(.L_x_301) ;  /* 0xfffffffc00f09947 */ /* 0x004fea000383ffff */
[----:B------:R-:W-:Y:S05]  /*10380*/  BRA `(.L_x_321) ;  /* 0xfffffff0004c7947 */ /* 0x000fea000383ffff */
.L_x_310:
[----:B------:R-:W-:Y:S01]  /*10390*/  BSSY B0, `(.L_x_322) ;  /* 0x0000006000007945 */ /* 0x000fe20003800000 */
[----:B------:R-:W-:-:S07]  /*103a0*/  IMAD.MOV.U32 R2, RZ, RZ, -0x1 ;  /* 0xffffffffff027424 */ /* 0x000fce00078e00ff */
[----:B------:R-:W-:Y:S05]  /*103b0*/  WARPSYNC.COLLECTIVE R2, `(.L_x_323) ;  /* 0x00000000020c7348 */ /* 0x000fea0003c00000 */
[----:B------:R-:W-:Y:S02]  /*103c0*/  ELECT P1, UR62, PT ;  /* 0x00000000003e782f */ /* 0x000fe40003820000 */
[----:B------:R-:W-:Y:S01]  /*103d0*/  MOV R2, UR62 ;  /* 0x0000003e00027c02 */ /* 0x000fe20008000f00 */
[----:B------:R-:W-:Y:S10]  /*103e0*/  ENDCOLLECTIVE ;  /* 0x000000000000791b */ /* 0x000ff40003800000 */
.L_x_323:
[----:B------:R-:W-:Y:S05]  /*103f0*/  BSYNC B0 ;  /* 0x0000000000007941 */ /* 0x000fea0003800000 */
.L_x_322:
[----:B------:R-:W-:Y:S01]  /*10400*/  PLOP3.LUT P0, PT, P1, PT, PT, 0x80, 0x0 ;  /* 0x000000000000781c */ /* 0x000fe20000f0f070 */
[----:B------:R-:W-:-:S12]  /*10410*/  BRA `(.L_x_324) ;  /* 0xfffffff800b87947 */ /* 0x000fd8000383ffff */
.L_x_314:
[----:B0-----:R0:W1:Y:S02]  /*10420*/  SYNCS.PHASECHK.TRANS64.TRYWAIT P0, [R7+URZ], R2 ;  /* 0x00000002070075a7 */ /* 0x001064000800017f */
[----:B-1----:R-:W-:Y:S05]  /*10430*/  @!P0 NANOSLEEP.SYNCS 0x989680 ;  /* 0x009896800000895d */ /* 0x002fea0003900000 */
[----:B------:R-:W1:Y:S02]  /*10440*/  @!P0 SYNCS.PHASECHK.TRANS64 P0, [R7+URZ], R2 ;  /* 0x00000002070085a7 */ /* 0x000e64000800007f */
[----:B-1----:R-:W-:Y:S05]  /*10450*/  @!P0 BRA `(.L_x_314) ;  /* 0xfffffffc00f08947 */ /* 0x002fea000383ffff */
[----:B------:R-:W-:Y:S05]  /*10460*/  BRA `(.L_x_325) ;  /* 0xfffffff800fc7947 */ /* 0x000fea000383ffff */
.L_x_315:
[----:B0-----:R0:W1:Y:S02]  /*10470*/  SYNCS.PHASECHK.TRANS64.TRYWAIT P0, [R9+URZ], R4 ;  /* 0x00000004090075a7 */ /* 0x001064000800017f */
[----:B-1----:R-:W-:Y:S05]  /*10480*/  @!P0 NANOSLEEP.SYNCS 0x989680 ;  /* 0x009896800000895d */ /* 0x002fea0003900000 */
[----:B------:R-:W1:Y:S02]  /*10490*/  @!P0 SYNCS.PHASECHK.TRANS64 P0, [R9+URZ], R4 ;  /* 0x00000004090085a7 */ /* 0x000e64000800007f */
[----:B-1----:R-:W-:Y:S05]  /*104a0*/  @!P0 BRA `(.L_x_315) ;  /* 0xfffffffc00f08947 */ /* 0x002fea000383ffff */
[----:B------:R-:W-:Y:S05]  /*104b0*/  BRA `(.L_x_326) ;  /* 0xfffffffc000c7947 */ /* 0x000fea000383ffff */
.L_x_316:
[----:B-1----:R1:W2:Y:S02]  /*104c0*/  SYNCS.PHASECHK.TRANS64.TRYWAIT P0, [R6+URZ], R5 ;  /* 0x00000005060075a7 */ /* 0x0022a4000800017f */
[----:B--2---:R-:W-:Y:S05]  /*104d0*/  @!P0 NANOSLEEP.SYNCS 0x989680 ;  /* 0x009896800000895d */ /* 0x004fea0003900000 */
[----:B------:R-:W2:Y:S02]  /*104e0*/  @!P0 SYNCS.PHASECHK.TRANS64 P0, [R6+URZ], R5 ;  /* 0x00000005060085a7 */ /* 0x000ea4000800007f */
[----:B--2---:R-:W-:Y:S05]  /*104f0*/  @!P0 BRA `(.L_x_316) ;  /* 0xfffffffc00f08947 */ /* 0x004fea000383ffff */
[----:B------:R-:W-:Y:S05]  /*10500*/  BRA `(.L_x_327) ;  /* 0xfffffffc00147947 */ /* 0x000fea000383ffff */
.L_x_328:
[----:B------:R-:W-:-:S00]  /*10510*/  BRA `(.L_x_328) ;  /* 0xfffffffc00fc7947 */ /* 0x000fc0000383ffff */
[----:B------:R-:W-:-:S00]  /*10520*/  NOP ;  /* 0x0000000000007918 */ /* 0x000fc00000000000 */
        /* <DEDUP_REMOVED lines=13> */
.L_x_329:


//--------------------- .nv.shared._ZN7cutlass13device_kernelINS_4gemm6kernel13GemmUniversalIN4cute5tupleIJiiiiEEENS1_10collective13CollectiveMmaINS1_37MainloopSm90TmaGmmaWarpSpecializedFP8ILi4ENS5_IJNS4_1CILi1EEESB_SB_EEENS1_35KernelTmaWarpSpecializedCooperativeEEENS5_IJNSA_ILi256EEENSA_ILi128EEENSA_ILi64EEEEEENS_12float_e5m2_tENS5_IJlSB_lEEESJ_SK_NS4_8TiledMMAINS4_8MMA_AtomIJNS4_4SM904GMMA31MMA_64x128x32_F32E5M2E5M2_SS_TNILNSO_7ScaleInE1ELSQ_1EEEEEENS4_6LayoutINS5_IJNSA_ILi2EEESB_SB_EEENS5_IJSB_NSA_ILi0EEESW_EEEEENS5_IJNS4_10UnderscoreESZ_SZ_EEEEENS4_13SM90_TMA_LOADENS4_14ComposedLayoutINS4_7SwizzleILi2ELi4ELi3EEENS4_18smem_ptr_flag_bitsILi8EEENST_INS5_IJNSA_ILi8EEESH_EEENS5_IJSH_SB_EEEEEEEvNS4_8identityES12_S1C_vS1D_EENS_8epilogue10collective6detail29Sm90TmaWarpSpecializedAdapterINS1G_15DefaultEpilogueISJ_SK_SK_NS1F_6thread17LinearCombinationISJ_Li1EffLNS1K_9ScaleType4KindE0ELNS_15FloatRoundStyleE2ESJ_EENS1_15EpilogueDefaultEEEEEvvEEEEvNT_6ParamsE --------------------------
	.section	.nv.shared._ZN7cutlass13device_kernelINS_4gemm6kernel13GemmUniversalIN4cute5tupleIJiiiiEEENS1_10collective13CollectiveMmaINS1_37MainloopSm90TmaGmmaWarpSpecializedFP8ILi4ENS5_IJNS4_1CILi1EEESB_SB_EEENS1_35KernelTmaWarpSpecializedCooperativeEEENS5_IJNSA_ILi256EEENSA_ILi128EEENSA_ILi64EEEEEENS_12float_e5m2_tENS5_IJlSB_lEEESJ_SK_NS4_8TiledMMAINS4_8MMA_AtomIJNS4_4SM904GMMA31MMA_64x128x32_F32E5M2E5M2_SS_TNILNSO_7ScaleInE1ELSQ_1EEEEEENS4_6LayoutINS5_IJNSA_ILi2EEESB_SB_EEENS5_IJSB_NSA_ILi0EEESW_EEEEENS5_IJNS4_10UnderscoreESZ_SZ_EEEEENS4_13SM90_TMA_LOADENS4_14ComposedLayoutINS4_7SwizzleILi2ELi4ELi3EEENS4_18smem_ptr_flag_bitsILi8EEENST_INS5_IJNSA_ILi8EEESH_EEENS5_IJSH_SB_EEEEEEEvNS4_8identityES12_S1C_vS1D_EENS_8epilogue10collective6detail29Sm90TmaWarpSpecializedAdapterINS1G_15DefaultEpilogueISJ_SK_SK_NS1F_6thread17LinearCombinationISJ_Li1EffLNS1K_9ScaleType4KindE0ELNS_15FloatRoundStyleE2ESJ_EENS1_15EpilogueDefaultEEEEEvvEEEEvNT_6ParamsE,"aw",@nobits
	.sectionflags	@""
	.align	16
	.zero		1024


//--------------------- .nv.shared.reserved.0     --------------------------
	.section	.nv.shared.reserved.0,"aw",@nobits
	.weak		__nv_reservedSMEM_offset_0_alias
	.size		__nv_reservedSMEM_offset_0_alias, 0, 0
	.other		__nv_reservedSMEM_offset_0_alias,@"STO_CUDA_RESERVED_SHARED STV_DEFAULT"
__nv_reservedSMEM_offset_0_alias:
	.zero		0


//--------------------- .nv.global                --------------------------
	.section	.nv.global,"aw",@nobits
.nv.global:
	.type		_ZN40_INTERNAL_563691d6_4_k_cu_fb61153b_257924cute1_E,@object
	.size		_ZN40_INTERNAL_563691d6_4_k_cu_fb61153b_257924cute1_E,(_ZN40_INTERNAL_563691d6_4_k_cu_fb61153b_257924cuda3std3__45__cpo6cbeginE - _ZN40_INTERNAL_563691d6_4_k_cu_fb61153b_257924cute1_E)
_ZN40_INTERNAL_563691d6_4_k_cu_fb61153b_257924cute1_E:
	.zero		1
	.type		_ZN40_INTERNAL_563691d6_4_k_cu_fb61153b_257924cuda3std3__45__cpo6cbeginE,@object
	.size		_ZN40_INTERNAL_563691d6_4_k_cu_fb61153b_257924cuda3std3__45__cpo6cbeginE,(_ZN40_INTERNAL_563691d6_4_k_cu_fb61153b_257924cuda3std3__48in_placeE - _ZN40_INTERNAL_563691d6_4_k_cu_fb61153b_257924cuda3std3__45__cpo6cbeginE)
_ZN40_INTERNAL_563691d6_4_k_cu_fb61153b_257924cuda3std3__45__cpo6cbeginE:
	.zero		1
	.type		_ZN40_INTERNAL_563691d6_4_k_cu_fb61153b_257924cuda3std3__48in_placeE,@object
	.size		_ZN40_INTERNAL_563691d6_4_k_cu_fb61153b_257924cuda3std3__48in_placeE,(_ZN40_INTERNAL_563691d6_4_k_cu_fb61153b_257924cuda3std6ranges3__45__cpo9iter_moveE - _ZN40_INTERNAL_563691d6_4_k_cu_fb61153b_257924cuda3std3__48in_placeE)
_ZN40_INTERNAL_563691d6_4_k_cu_fb61153b_257924cuda3std3__48in_placeE:
	.zero		1
	.type		_ZN40_INTERNAL_563691d6_4_k_cu_fb61153b_257924cuda3std6ranges3__45__cpo9iter_moveE,@object
	.size		_ZN40_INTERNAL_563691d6_4_k_cu_fb61153b_257924cuda3std6ranges3__45__cpo9iter_moveE,(_ZN40_INTERNAL_563691d6_4_k_cu_fb61153b_257924cuda3std3__45__cpo5beginE - _ZN40_INTERNAL_563691d6_4_k_cu_fb61153b_257924cuda3std6ranges3__45__cpo9iter_moveE)
_ZN40_INTERNAL_563691d6_4_k_cu_fb61153b_257924cuda3std6ranges3__45__cpo9iter_moveE:
	.zero		1
	.type		_ZN40_INTERNAL_563691d6_4_k_cu_fb61153b_257924cuda3std3__45__cpo5beginE,@object
	.size		_ZN40_INTERNAL_563691d6_4_k_cu_fb61153b_257924cuda3std3__45__cpo5beginE,(_ZN40_INTERNAL_563691d6_4_k_cu_fb61153b_257924cuda3std3__442_GLOBAL__N__563691d6_4_k_cu_fb61153b_257926ignoreE - _ZN40_INTERNAL_563691d6_4_k_cu_fb61153b_257924cuda3std3__45__cpo5beginE)
_ZN40_INTERNAL_563691d6_4_k_cu_fb61153b_257924cuda3std3__45__cpo5beginE:
	.zero		1
	.type		_ZN40_INTERNAL_563691d6_4_k_cu_fb61153b_257924cuda3std3__442_GLOBAL__N__563691d6_4_k_cu_fb61153b_257926ignoreE,@object
	.size		_ZN40_INTERNAL_563691d6_4_k_cu_fb61153b_257924cuda3std3__442_GLOBAL__N__563691d6_4_k_cu_fb61153b_257926ignoreE,(_ZN40_INTERNAL_563691d6_4_k_cu_fb61153b_257924cute7productE - _ZN40_INTERNAL_563691d6_4_k_cu_fb61153b_257924cuda3std3__442_GLOBAL__N__563691d6_4_k_cu_fb61153b_257926ignoreE)
_ZN40_INTERNAL_563691d6_4_k_cu_fb61153b_257924cuda3std3__442_GLOBAL__N__563691d6_4_k_cu_fb61153b_257926ignoreE:
	.zero		1
	.type		_ZN40_INTERNAL_563691d6_4_k_cu_fb61153b_257924cute7productE,@object
	.size		_ZN40_INTERNAL_563691d6_4_k_cu_fb61153b_257924cute7productE,(_ZN40_INTERNAL_563691d6_4_k_cu_fb61153b_257924cuda3std3__45__cpo3endE - _ZN40_INTERNAL_563691d6_4_k_cu_fb61153b_257924cute7productE)
_ZN40_INTERNAL_563691d6_4_k_cu_fb61153b_257924cute7productE:
	.zero		1
	.type		_ZN40_INTERNAL_563691d6_4_k_cu_fb61153b_257924cuda3std3__45__cpo3endE,@object
	.size		_ZN40_INTERNAL_563691d6_4_k_cu_fb61153b_257924cuda3std3__45__cpo3endE,(_ZN40_INTERNAL_563691d6_4_k_cu_fb61153b_257924cuda3std3__419piecewise_constructE - _ZN40_INTERNAL_563691d6_4_k_cu_fb61153b_257924cuda3std3__45__cpo3endE)
_ZN40_INTERNAL_563691d6_4_k_cu_fb61153b_257924cuda3std3__45__cpo3endE:
	.zero		1
	.type		_ZN40_INTERNAL_563691d6_4_k_cu_fb61153b_257924cuda3std3__419piecewise_constructE,@object
	.size		_ZN40_INTERNAL_563691d6_4_k_cu_fb61153b_257924cuda3std3__419piecewise_constructE,(_ZN40_INTERNAL_563691d6_4_k_cu_fb61153b_257924cuda3std3__45__cpo4cendE - _ZN40_INTERNAL_563691d6_4_k_cu_fb61153b_257924cuda3std3__419piecewise_constructE)
_ZN40_INTERNAL_563691d6_4_k_cu_fb61153b_257924cuda3std3__419piecewise_constructE:
	.zero		1
	.type		_ZN40_INTERNAL_563691d6_4_k_cu_fb61153b_257924cuda3std3__45__cpo4cendE,@object
	.size		_ZN40_INTERNAL_563691d6_4_k_cu_fb61153b_257924cuda3std3__45__cpo4cendE,(_ZN40_INTERNAL_563691d6_4_k_cu_fb61153b_257924cuda3std6ranges3__45__cpo4swapE - _ZN40_INTERNAL_563691d6_4_k_cu_fb61153b_257924cuda3std3__45__cpo4cendE)
_ZN40_INTERNAL_563691d6_4_k_cu_fb61153b_257924cuda3std3__45__cpo4cendE:
	.zero		1
	.type		_ZN40_INTERNAL_563691d6_4_k_cu_fb61153b_257924cuda3std6ranges3__45__cpo4swapE,@object
	.size		_ZN40_INTERNAL_563691d6_4_k_cu_fb61153b_257924cuda3std6ranges3__45__cpo4swapE,(.L_7 - _ZN40_INTERNAL_563691d6_4_k_cu_fb61153b_257924cuda3std6ranges3__45__cpo4swapE)
_ZN40_INTERNAL_563691d6_4_k_cu_fb61153b_257924cuda3std6ranges3__45__cpo4swapE:
	.zero		1
.L_7:


//--------------------- .nv.constant0._ZN7cutlass13device_kernelINS_4gemm6kernel13GemmUniversalIN4cute5tupleIJiiiiEEENS1_10collective13CollectiveMmaINS1_37MainloopSm90TmaGmmaWarpSpecializedFP8ILi4ENS5_IJNS4_1CILi1EEESB_SB_EEENS1_35KernelTmaWarpSpecializedCooperativeEEENS5_IJNSA_ILi256EEENSA_ILi128EEENSA_ILi64EEEEEENS_12float_e5m2_tENS5_IJlSB_lEEESJ_SK_NS4_8TiledMMAINS4_8MMA_AtomIJNS4_4SM904GMMA31MMA_64x128x32_F32E5M2E5M2_SS_TNILNSO_7ScaleInE1ELSQ_1EEEEEENS4_6LayoutINS5_IJNSA_ILi2EEESB_SB_EEENS5_IJSB_NSA_ILi0EEESW_EEEEENS5_IJNS4_10UnderscoreESZ_SZ_EEEEENS4_13SM90_TMA_LOADENS4_14ComposedLayoutINS4_7SwizzleILi2ELi4ELi3EEENS4_18smem_ptr_flag_bitsILi8EEENST_INS5_IJNSA_ILi8EEESH_EEENS5_IJSH_SB_EEEEEEEvNS4_8identityES12_S1C_vS1D_EENS_8epilogue10collective6detail29Sm90TmaWarpSpecializedAdapterINS1G_15DefaultEpilogueISJ_SK_SK_NS1F_6thread17LinearCombinationISJ_Li1EffLNS1K_9ScaleType4KindE0ELNS_15FloatRoundStyleE2ESJ_EENS1_15EpilogueDefaultEEEEEvvEEEEvNT_6ParamsE --------------------------
	.section	.nv.constant0._ZN7cutlass13device_kernelINS_4gemm6kernel13GemmUniversalIN4cute5tupleIJiiiiEEENS1_10collective13CollectiveMmaINS1_37MainloopSm90TmaGmmaWarpSpecializedFP8ILi4ENS5_IJNS4_1CILi1EEESB_SB_EEENS1_35KernelTmaWarpSpecializedCooperativeEEENS5_IJNSA_ILi256EEENSA_ILi128EEENSA_ILi64EEEEEENS_12float_e5m2_tENS5_IJlSB_lEEESJ_SK_NS4_8TiledMMAINS4_8MMA_AtomIJNS4_4SM904GMMA31MMA_64x128x32_F32E5M2E5M2_SS_TNILNSO_7ScaleInE1ELSQ_1EEEEEENS4_6LayoutINS5_IJNSA_ILi2EEESB_SB_EEENS5_IJSB_NSA_ILi0EEESW_EEEEENS5_IJNS4_10UnderscoreESZ_SZ_EEEEENS4_13SM90_TMA_LOADENS4_14ComposedLayoutINS4_7SwizzleILi2ELi4ELi3EEENS4_18smem_ptr_flag_bitsILi8EEENST_INS5_IJNSA_ILi8EEESH_EEENS5_IJSH_SB_EEEEEEEvNS4_8identityES12_S1C_vS1D_EENS_8epilogue10collective6detail29Sm90TmaWarpSpecializedAdapterINS1G_15DefaultEpilogueISJ_SK_SK_NS1F_6thread17LinearCombinationISJ_Li1EffLNS1K_9ScaleType4KindE0ELNS_15FloatRoundStyleE2ESJ_EENS1_15EpilogueDefaultEEEEEvvEEEEvNT_6ParamsE,"a",@progbits
	.sectionflags	@""
	.align	4
.nv.constant0._ZN7cutlass13device_kernelINS_4gemm6kernel13GemmUniversalIN4cute5tupleIJiiiiEEENS1_10collective13CollectiveMmaINS1_37MainloopSm90TmaGmmaWarpSpecializedFP8ILi4ENS5_IJNS4_1CILi1EEESB_SB_EEENS1_35KernelTmaWarpSpecializedCooperativeEEENS5_IJNSA_ILi256EEENSA_ILi128EEENSA_ILi64EEEEEENS_12float_e5m2_tENS5_IJlSB_lEEESJ_SK_NS4_8TiledMMAINS4_8MMA_AtomIJNS4_4SM904GMMA31MMA_64x128x32_F32E5M2E5M2_SS_TNILNSO_7ScaleInE1ELSQ_1EEEEEENS4_6LayoutINS5_IJNSA_ILi2EEESB_SB_EEENS5_IJSB_NSA_ILi0EEESW_EEEEENS5_IJNS4_10UnderscoreESZ_SZ_EEEEENS4_13SM90_TMA_LOADENS4_14ComposedLayoutINS4_7SwizzleILi2ELi4ELi3EEENS4_18smem_ptr_flag_bitsILi8EEENST_INS5_IJNSA_ILi8EEESH_EEENS5_IJSH_SB_EEEEEEEvNS4_8identityES12_S1C_vS1D_EENS_8epilogue10collective6detail29Sm90TmaWarpSpecializedAdapterINS1G_15DefaultEpilogueISJ_SK_SK_NS1F_6thread17LinearCombinationISJ_Li1EffLNS1K_9ScaleType4KindE0ELNS_15FloatRoundStyleE2ESJ_EENS1_15EpilogueDefaultEEEEEvvEEEEvNT_6ParamsE:
	.zero		1664


//--------------------- SYMBOLS --------------------------

	.type		.nv.reservedSmem.offset0,@object
	.size		.nv.reservedSmem.offset0,0x4
